	.target	sm_100a

	.elftype	@"ET_EXEC"


//--------------------- .note.nv.tkinfo           --------------------------
	.section	.note.nv.tkinfo,"",@"SHT_NOTE"
	.sectionflags	@"SHF_NOTE_NV_TKINFO"
	.tkinfo
        /*0018*/ 	.word	0x00000002
        /*0030*/ 	.string	""
        /*0030*/ 	.string	"ptxas"
        /*0030*/ 	.string	"Cuda compilation tools, release 13.0, V13.0.88"
        /*0030*/ 	.string	"Build cuda_13.0.r13.0/compiler.36424714_0"
        /*0030*/ 	.string	"-arch sm_100a -m 64 "



//--------------------- .note.nv.cuinfo           --------------------------
	.section	.note.nv.cuinfo,"",@"SHT_NOTE"
	.sectionflags	@"SHF_NOTE_NV_CUINFO"
        /*0018*/ 	.short	0x0002
        /*001a*/ 	.short	0x0064
        /*001c*/ 	.short	0x0082
	.zero		2


//--------------------- .nv.info                  --------------------------
	.section	.nv.info,"",@"SHT_CUDA_INFO"
	.align	4


	//----- nvinfo : EIATTR_REGCOUNT
	.align		4
        /*0000*/ 	.byte	0x04, 0x2f
        /*0002*/ 	.short	(.L_19 - .L_18)
	.align		4
.L_18:
        /*0004*/ 	.word	index@(_ZN7cutlass13device_kernelINS_4gemm6kernel13GemmUniversalIN4cute5tupleIJiiiiEEENS1_10collective13CollectiveMmaINS1_35MainloopSm100TmaUmmaWarpSpecializedILi27ELi2ELi4ENS5_IJNS4_1CILi1EEESB_SB_EEEEENS5_IJNSA_ILi64EEESE_SE_EEEaNS5_IJlSB_lEEEaSG_NS4_8TiledMMAINS4_8MMA_AtomIJNS4_15SM100_MMA_S8_SSIaaiLi64ELi64ELNS4_4UMMA5MajorE0ELSL_0ELNSK_8SaturateE0EEEEEENS4_6LayoutISC_NS5_IJNSA_ILi0EEESQ_SQ_EEEEENS5_IJNS4_10UnderscoreEST_ST_EEEEENS4_13SM90_TMA_LOADENS4_14ComposedLayoutINS4_7SwizzleILi2ELi4ELi3EEENS4_18smem_ptr_flag_bitsILi8EEENSP_INS5_IJNSA_ILi8EEESE_EEENS5_IJSE_SB_EEEEEEEvNS4_8identityESW_S16_vS17_EENS_8epilogue10collective18CollectiveEpilogueINS19_23Sm100TmaWarpSpecializedILi1ELi1ELi32ELb0ELb0EEEJSF_NS5_IJNSP_ISE_SB_EES1E_EEEaSG_aSG_NS19_6fusion15FusionCallbacksIS1D_NS1G_17LinearCombinationIaiaiLNS_15FloatRoundStyleE2EEESF_S1F_JEEENS4_5SM1004TMEM4LOAD26SM100_TMEM_LOAD_16dp32b32xESW_S16_NS4_39AutoVectorizingCopyWithAssumedAlignmentILi128EEENS4_14SM90_TMA_STOREES16_S1R_S1R_EEEvvEEEEvNT_6ParamsE)
        /*0008*/ 	.word	0x0000007b


	//----- nvinfo : EIATTR_FRAME_SIZE
	.align		4
.L_19:
        /*000c*/ 	.byte	0x04, 0x11
        /*000e*/ 	.short	(.L_21 - .L_20)
	.align		4
.L_20:
        /*0010*/ 	.word	index@($__internal_2_$__cuda_sm10x_tcgen05_guardrail_trap_unallocated_columns_being_dealloced)
        /*0014*/ 	.word	0x00000000


	//----- nvinfo : EIATTR_FRAME_SIZE
	.align		4
.L_21:
        /*0018*/ 	.byte	0x04, 0x11
        /*001a*/ 	.short	(.L_23 - .L_22)
	.align		4
.L_22:
        /*001c*/ 	.word	index@($__internal_1_$__cuda_sm10x_tcgen05_guardrail_trap_phase_invalid_during_alloc)
        /*0020*/ 	.word	0x00000000


	//----- nvinfo : EIATTR_FRAME_SIZE
	.align		4
.L_23:
        /*0024*/ 	.byte	0x04, 0x11
        /*0026*/ 	.short	(.L_25 - .L_24)
	.align		4
.L_24:
        /*0028*/ 	.word	index@($__internal_0_$__cuda_sm10x_tcgen05_guardrail_trap_col_being_dealloced_not_returned_by_alloc)
        /*002c*/ 	.word	0x00000000


	//----- nvinfo : EIATTR_FRAME_SIZE
	.align		4
.L_25:
        /*0030*/ 	.byte	0x04, 0x11
        /*0032*/ 	.short	(.L_27 - .L_26)
	.align		4
.L_26:
        /*0034*/ 	.word	index@(_ZN7cutlass13device_kernelINS_4gemm6kernel13GemmUniversalIN4cute5tupleIJiiiiEEENS1_10collective13CollectiveMmaINS1_35MainloopSm100TmaUmmaWarpSpecializedILi27ELi2ELi4ENS5_IJNS4_1CILi1EEESB_SB_EEEEENS5_IJNSA_ILi64EEESE_SE_EEEaNS5_IJlSB_lEEEaSG_NS4_8TiledMMAINS4_8MMA_AtomIJNS4_15SM100_MMA_S8_SSIaaiLi64ELi64ELNS4_4UMMA5MajorE0ELSL_0ELNSK_8SaturateE0EEEEEENS4_6LayoutISC_NS5_IJNSA_ILi0EEESQ_SQ_EEEEENS5_IJNS4_10UnderscoreEST_ST_EEEEENS4_13SM90_TMA_LOADENS4_14ComposedLayoutINS4_7SwizzleILi2ELi4ELi3EEENS4_18smem_ptr_flag_bitsILi8EEENSP_INS5_IJNSA_ILi8EEESE_EEENS5_IJSE_SB_EEEEEEEvNS4_8identityESW_S16_vS17_EENS_8epilogue10collective18CollectiveEpilogueINS19_23Sm100TmaWarpSpecializedILi1ELi1ELi32ELb0ELb0EEEJSF_NS5_IJNSP_ISE_SB_EES1E_EEEaSG_aSG_NS19_6fusion15FusionCallbacksIS1D_NS1G_17LinearCombinationIaiaiLNS_15FloatRoundStyleE2EEESF_S1F_JEEENS4_5SM1004TMEM4LOAD26SM100_TMEM_LOAD_16dp32b32xESW_S16_NS4_39AutoVectorizingCopyWithAssumedAlignmentILi128EEENS4_14SM90_TMA_STOREES16_S1R_S1R_EEEvvEEEEvNT_6ParamsE)
        /*0038*/ 	.word	0x00000000


	//----- nvinfo : EIATTR_MIN_STACK_SIZE
	.align		4
.L_27:
        /*003c*/ 	.byte	0x04, 0x12
        /*003e*/ 	.short	(.L_29 - .L_28)
	.align		4
.L_28:
        /*0040*/ 	.word	index@(_ZN7cutlass13device_kernelINS_4gemm6kernel13GemmUniversalIN4cute5tupleIJiiiiEEENS1_10collective13CollectiveMmaINS1_35MainloopSm100TmaUmmaWarpSpecializedILi27ELi2ELi4ENS5_IJNS4_1CILi1EEESB_SB_EEEEENS5_IJNSA_ILi64EEESE_SE_EEEaNS5_IJlSB_lEEEaSG_NS4_8TiledMMAINS4_8MMA_AtomIJNS4_15SM100_MMA_S8_SSIaaiLi64ELi64ELNS4_4UMMA5MajorE0ELSL_0ELNSK_8SaturateE0EEEEEENS4_6LayoutISC_NS5_IJNSA_ILi0EEESQ_SQ_EEEEENS5_IJNS4_10UnderscoreEST_ST_EEEEENS4_13SM90_TMA_LOADENS4_14ComposedLayoutINS4_7SwizzleILi2ELi4ELi3EEENS4_18smem_ptr_flag_bitsILi8EEENSP_INS5_IJNSA_ILi8EEESE_EEENS5_IJSE_SB_EEEEEEEvNS4_8identityESW_S16_vS17_EENS_8epilogue10collective18CollectiveEpilogueINS19_23Sm100TmaWarpSpecializedILi1ELi1ELi32ELb0ELb0EEEJSF_NS5_IJNSP_ISE_SB_EES1E_EEEaSG_aSG_NS19_6fusion15FusionCallbacksIS1D_NS1G_17LinearCombinationIaiaiLNS_15FloatRoundStyleE2EEESF_S1F_JEEENS4_5SM1004TMEM4LOAD26SM100_TMEM_LOAD_16dp32b32xESW_S16_NS4_39AutoVectorizingCopyWithAssumedAlignmentILi128EEENS4_14SM90_TMA_STOREES16_S1R_S1R_EEEvvEEEEvNT_6ParamsE)
        /*0044*/ 	.word	0x00000000
.L_29:


//--------------------- .nv.compat                --------------------------
	.section	.nv.compat,"",@"SHT_CUDA_COMPAT_INFO"
	.align	4
        /*0000*/ 	.byte	0x02, 0x09, 0x01, 0x00, 0x02, 0x02, 0x03, 0x00, 0x02, 0x05, 0x06, 0x00, 0x03, 0x07, 0x01, 0x01
        /*0010*/ 	.byte	0x02, 0x03, 0x01, 0x00, 0x02, 0x06, 0x01, 0x00, 0x04, 0x0b, 0x08, 0x00, 0x01, 0x00, 0x00, 0x00
        /*0020*/ 	.byte	0x00, 0x00, 0x00, 0x00


//--------------------- .nv.info._ZN7cutlass13device_kernelINS_4gemm6kernel13GemmUniversalIN4cute5tupleIJiiiiEEENS1_10collective13CollectiveMmaINS1_35MainloopSm100TmaUmmaWarpSpecializedILi27ELi2ELi4ENS5_IJNS4_1CILi1EEESB_SB_EEEEENS5_IJNSA_ILi64EEESE_SE_EEEaNS5_IJlSB_lEEEaSG_NS4_8TiledMMAINS4_8MMA_AtomIJNS4_15SM100_MMA_S8_SSIaaiLi64ELi64ELNS4_4UMMA5MajorE0ELSL_0ELNSK_8SaturateE0EEEEEENS4_6LayoutISC_NS5_IJNSA_ILi0EEESQ_SQ_EEEEENS5_IJNS4_10UnderscoreEST_ST_EEEEENS4_13SM90_TMA_LOADENS4_14ComposedLayoutINS4_7SwizzleILi2ELi4ELi3EEENS4_18smem_ptr_flag_bitsILi8EEENSP_INS5_IJNSA_ILi8EEESE_EEENS5_IJSE_SB_EEEEEEEvNS4_8identityESW_S16_vS17_EENS_8epilogue10collective18CollectiveEpilogueINS19_23Sm100TmaWarpSpecializedILi1ELi1ELi32ELb0ELb0EEEJSF_NS5_IJNSP_ISE_SB_EES1E_EEEaSG_aSG_NS19_6fusion15FusionCallbacksIS1D_NS1G_17LinearCombinationIaiaiLNS_15FloatRoundStyleE2EEESF_S1F_JEEENS4_5SM1004TMEM4LOAD26SM100_TMEM_LOAD_16dp32b32xESW_S16_NS4_39AutoVectorizingCopyWithAssumedAlignmentILi128EEENS4_14SM90_TMA_STOREES16_S1R_S1R_EEEvvEEEEvNT_6ParamsE --------------------------
	.section	.nv.info._ZN7cutlass13device_kernelINS_4gemm6kernel13GemmUniversalIN4cute5tupleIJiiiiEEENS1_10collective13CollectiveMmaINS1_35MainloopSm100TmaUmmaWarpSpecializedILi27ELi2ELi4ENS5_IJNS4_1CILi1EEESB_SB_EEEEENS5_IJNSA_ILi64EEESE_SE_EEEaNS5_IJlSB_lEEEaSG_NS4_8TiledMMAINS4_8MMA_AtomIJNS4_15SM100_MMA_S8_SSIaaiLi64ELi64ELNS4_4UMMA5MajorE0ELSL_0ELNSK_8SaturateE0EEEEEENS4_6LayoutISC_NS5_IJNSA_ILi0EEESQ_SQ_EEEEENS5_IJNS4_10UnderscoreEST_ST_EEEEENS4_13SM90_TMA_LOADENS4_14ComposedLayoutINS4_7SwizzleILi2ELi4ELi3EEENS4_18smem_ptr_flag_bitsILi8EEENSP_INS5_IJNSA_ILi8EEESE_EEENS5_IJSE_SB_EEEEEEEvNS4_8identityESW_S16_vS17_EENS_8epilogue10collective18CollectiveEpilogueINS19_23Sm100TmaWarpSpecializedILi1ELi1ELi32ELb0ELb0EEEJSF_NS5_IJNSP_ISE_SB_EES1E_EEEaSG_aSG_NS19_6fusion15FusionCallbacksIS1D_NS1G_17LinearCombinationIaiaiLNS_15FloatRoundStyleE2EEESF_S1F_JEEENS4_5SM1004TMEM4LOAD26SM100_TMEM_LOAD_16dp32b32xESW_S16_NS4_39AutoVectorizingCopyWithAssumedAlignmentILi128EEENS4_14SM90_TMA_STOREES16_S1R_S1R_EEEvvEEEEvNT_6ParamsE,"",@"SHT_CUDA_INFO"
	.sectionflags	@""
	.align	4


	//----- nvinfo : EIATTR_CUDA_API_VERSION
	.align		4
        /*0000*/ 	.byte	0x04, 0x37
        /*0002*/ 	.short	(.L_31 - .L_30)
.L_30:
        /*0004*/ 	.word	0x00000082


	//----- nvinfo : EIATTR_KPARAM_INFO
	.align		4
.L_31:
        /*0008*/ 	.byte	0x04, 0x17
        /*000a*/ 	.short	(.L_33 - .L_32)
.L_32:
        /*000c*/ 	.word	0x00000000
        /*0010*/ 	.short	0x0000
        /*0012*/ 	.short	0x0000
        /*0014*/ 	.byte	0x00, 0xf0, 0x01, 0x20


	//----- nvinfo : EIATTR_AT_ENTRY_FRAGMENTS
	.align		4
.L_33:
        /*0018*/ 	.byte	0x04, 0x4f
        /*001a*/ 	.short	(.L_35 - .L_34)


	//   ....[0]....
.L_34:
        /*001c*/ 	.word	0x00000006


	//----- nvinfo : EIATTR_RESERVED_SMEM_USED
	.align		4
.L_35:
        /*0020*/ 	.byte	0x01, 0x41
	.zero		2


	//----- nvinfo : EIATTR_SPARSE_MMA_MASK
	.align		4
        /*0024*/ 	.byte	0x03, 0x50
        /*0026*/ 	.short	0x0000


	//----- nvinfo : EIATTR_TCGEN05_1CTA_USED
	.align		4
        /*0028*/ 	.byte	0x01, 0x51
	.zero		2


	//----- nvinfo : EIATTR_MAXREG_COUNT
	.align		4
        /*002c*/ 	.byte	0x03, 0x1b
        /*002e*/ 	.short	0x00ff


	//----- nvinfo : EIATTR_NUM_BARRIERS
	.align		4
        /*0030*/ 	.byte	0x02, 0x4c
        /*0032*/ 	.byte	0x07
	.zero		1


	//----- nvinfo : EIATTR_EXTERNS
	.align		4
        /*0034*/ 	.byte	0x04, 0x0f
        /*0036*/ 	.short	(.L_37 - .L_36)


	//   ....[0]....
	.align		4
.L_36:
        /*0038*/ 	.word	index@(__assertfail)


	//----- nvinfo : EIATTR_MERCURY_ISA_VERSION
	.align		4
.L_37:
        /*003c*/ 	.byte	0x03, 0x5f
        /*003e*/ 	.short	0x0101


	//----- nvinfo : EIATTR_INT_WARP_WIDE_INSTR_OFFSETS
	.align		4
        /*0040*/ 	.byte	0x04, 0x31
        /*0042*/ 	.short	(.L_39 - .L_38)


	//   ....[0]....
.L_38:
        /*0044*/ 	.word	0x00002070


	//   ....[1]....
        /*0048*/ 	.word	0x00004730


	//   ....[2]....
        /*004c*/ 	.word	0x00004750


	//   ....[3]....
        /*0050*/ 	.word	0x00004780


	//   ....[4]....
        /*0054*/ 	.word	0x00005190


	//   ....[5]....
        /*0058*/ 	.word	0x00005280


	//----- nvinfo : EIATTR_COOP_GROUP_MASK_REGIDS
	.align		4
.L_39:
        /*005c*/ 	.byte	0x04, 0x29
        /*005e*/ 	.short	(.L_41 - .L_40)


	//   ....[0]....
.L_40:
        /*0060*/ 	.word	0xffffffff


	//   ....[1]....
        /*0064*/ 	.word	0xffffffff


	//   ....[2]....
        /*0068*/ 	.word	0xffffffff


	//   ....[3]....
        /*006c*/ 	.word	0xffffffff


	//   ....[4]....
        /*0070*/ 	.word	0xffffffff


	//   ....[5]....
        /*0074*/ 	.word	0xffffffff


	//   ....[6]....
        /*0078*/ 	.word	0xffffffff


	//   ....[7]....
        /*007c*/ 	.word	0xffffffff


	//   ....[8]....
        /*0080*/ 	.word	0xffffffff


	//   ....[9]....
        /*0084*/ 	.word	0xffffffff


	//   ....[10]....
        /*0088*/ 	.word	0xffffffff


	//   ....[11]....
        /*008c*/ 	.word	0xffffffff


	//   ....[12]....
        /*0090*/ 	.word	0xffffffff


	//----- nvinfo : EIATTR_COOP_GROUP_INSTR_OFFSETS
	.align		4
.L_41:
        /*0094*/ 	.byte	0x04, 0x28
        /*0096*/ 	.short	(.L_43 - .L_42)


	//   ....[0]....
.L_42:
        /*0098*/ 	.word	0x00000090


	//   ....[1]....
        /*009c*/ 	.word	0x000004d0


	//   ....[2]....
        /*00a0*/ 	.word	0x00000950


	//   ....[3]....
        /*00a4*/ 	.word	0x00000a90


	//   ....[4]....
        /*00a8*/ 	.word	0x00000b90


	//   ....[5]....
        /*00ac*/ 	.word	0x00000d00


	//   ....[6]....
        /*00b0*/ 	.word	0x00000ea0


	//   ....[7]....
        /*00b4*/ 	.word	0x00001f50


	//   ....[8]....
        /*00b8*/ 	.word	0x00003a20


	//   ....[9]....
        /*00bc*/ 	.word	0x00003c30


	//   ....[10]....
        /*00c0*/ 	.word	0x00003c60


	//   ....[11]....
        /*00c4*/ 	.word	0x00004610


	//   ....[12]....
        /*00c8*/ 	.word	0x00004840


	//----- nvinfo : EIATTR_VRC_CTA_INIT_COUNT
	.align		4
.L_43:
        /*00cc*/ 	.byte	0x02, 0x4a
        /*00ce*/ 	.byte	0x80
	.zero		1


	//----- nvinfo : EIATTR_SYSCALL_OFFSETS
	.align		4
        /*00d0*/ 	.byte	0x04, 0x46
        /*00d2*/ 	.short	(.L_45 - .L_44)


	//   ....[0]....
.L_44:
        /*00d4*/ 	.word	0x00005ca0


	//   ....[1]....
        /*00d8*/ 	.word	0x00005de0


	//   ....[2]....
        /*00dc*/ 	.word	0x00006540


	//----- nvinfo : EIATTR_MBARRIER_INSTR_OFFSETS
	.align		4
.L_45:
        /*00e0*/ 	.byte	0x04, 0x39
        /*00e2*/ 	.short	(.L_47 - .L_46)


	//   ....[0]....
.L_46:
        /*00e4*/ 	.word	0x000005d0
        /*00e8*/ 	.word	0x000000ff
        /*00ec*/ 	.word	0x00000000
        /*00f0*/ 	.short	0x0100
        /*00f2*/ 	.byte	0x05
	.zero		1


	//   ....[1]....
        /*00f4*/ 	.word	0x000005e0
        /*00f8*/ 	.word	0x000000ff
        /*00fc*/ 	.word	0x000000d8
        /*0100*/ 	.short	0x0100
        /*0102*/ 	.byte	0x05
	.zero		1


	//   ....[2]....
        /*0104*/ 	.word	0x000005f0
        /*0108*/ 	.word	0x000000ff
        /*010c*/ 	.word	0x00000008
        /*0110*/ 	.short	0x0100
        /*0112*/ 	.byte	0x05
	.zero		1


	//   ....[3]....
        /*0114*/ 	.word	0x00000600
        /*0118*/ 	.word	0x000000ff
        /*011c*/ 	.word	0x000000e0
        /*0120*/ 	.short	0x0100
        /*0122*/ 	.byte	0x05
	.zero		1


	//   ....[4]....
        /*0124*/ 	.word	0x00000610
        /*0128*/ 	.word	0x000000ff
        /*012c*/ 	.word	0x00000010
        /*0130*/ 	.short	0x0100
        /*0132*/ 	.byte	0x05
	.zero		1


	//   ....[5]....
        /*0134*/ 	.word	0x00000620
        /*0138*/ 	.word	0x000000ff
        /*013c*/ 	.word	0x000000e8
        /*0140*/ 	.short	0x0100
        /*0142*/ 	.byte	0x05
	.zero		1


	//   ....[6]....
        /*0144*/ 	.word	0x00000630
        /*0148*/ 	.word	0x000000ff
        /*014c*/ 	.word	0x00000018
        /*0150*/ 	.short	0x0100
        /*0152*/ 	.byte	0x05
	.zero		1


	//   ....[7]....
        /*0154*/ 	.word	0x00000640
        /*0158*/ 	.word	0x000000ff
        /*015c*/ 	.word	0x000000f0
        /*0160*/ 	.short	0x0100
        /*0162*/ 	.byte	0x05
	.zero		1


	//   ....[8]....
        /*0164*/ 	.word	0x00000650
        /*0168*/ 	.word	0x000000ff
        /*016c*/ 	.word	0x00000020
        /*0170*/ 	.short	0x0100
        /*0172*/ 	.byte	0x05
	.zero		1


	//   ....[9]....
        /*0174*/ 	.word	0x00000660
        /*0178*/ 	.word	0x000000ff
        /*017c*/ 	.word	0x000000f8
        /*0180*/ 	.short	0x0100
        /*0182*/ 	.byte	0x05
	.zero		1


	//   ....[10]....
        /*0184*/ 	.word	0x00000670
        /*0188*/ 	.word	0x000000ff
        /*018c*/ 	.word	0x00000028
        /*0190*/ 	.short	0x0100
        /*0192*/ 	.byte	0x05
	.zero		1


	//   ....[11]....
        /*0194*/ 	.word	0x00000680
        /*0198*/ 	.word	0x000000ff
        /*019c*/ 	.word	0x00000100
        /*01a0*/ 	.short	0x0100
        /*01a2*/ 	.byte	0x05
	.zero		1


	//   ....[12]....
        /*01a4*/ 	.word	0x00000690
        /*01a8*/ 	.word	0x000000ff
        /*01ac*/ 	.word	0x00000030
        /*01b0*/ 	.short	0x0100
        /*01b2*/ 	.byte	0x05
	.zero		1


	//   ....[13]....
        /*01b4*/ 	.word	0x000006a0
        /*01b8*/ 	.word	0x000000ff
        /*01bc*/ 	.word	0x00000108
        /*01c0*/ 	.short	0x0100
        /*01c2*/ 	.byte	0x05
	.zero		1


	//   ....[14]....
        /*01c4*/ 	.word	0x000006b0
        /*01c8*/ 	.word	0x000000ff
        /*01cc*/ 	.word	0x00000038
        /*01d0*/ 	.short	0x0100
        /*01d2*/ 	.byte	0x05
	.zero		1


	//   ....[15]....
        /*01d4*/ 	.word	0x000006c0
        /*01d8*/ 	.word	0x000000ff
        /*01dc*/ 	.word	0x00000110
        /*01e0*/ 	.short	0x0100
        /*01e2*/ 	.byte	0x05
	.zero		1


	//   ....[16]....
        /*01e4*/ 	.word	0x000006d0
        /*01e8*/ 	.word	0x000000ff
        /*01ec*/ 	.word	0x00000040
        /*01f0*/ 	.short	0x0100
        /*01f2*/ 	.byte	0x05
	.zero		1


	//   ....[17]....
        /*01f4*/ 	.word	0x000006e0
        /*01f8*/ 	.word	0x000000ff
        /*01fc*/ 	.word	0x00000118
        /*0200*/ 	.short	0x0100
        /*0202*/ 	.byte	0x05
	.zero		1


	//   ....[18]....
        /*0204*/ 	.word	0x000006f0
        /*0208*/ 	.word	0x000000ff
        /*020c*/ 	.word	0x00000048
        /*0210*/ 	.short	0x0100
        /*0212*/ 	.byte	0x05
	.zero		1


	//   ....[19]....
        /*0214*/ 	.word	0x00000700
        /*0218*/ 	.word	0x000000ff
        /*021c*/ 	.word	0x00000120
        /*0220*/ 	.short	0x0100
        /*0222*/ 	.byte	0x05
	.zero		1


	//   ....[20]....
        /*0224*/ 	.word	0x00000710
        /*0228*/ 	.word	0x000000ff
        /*022c*/ 	.word	0x00000050
        /*0230*/ 	.short	0x0100
        /*0232*/ 	.byte	0x05
	.zero		1


	//   ....[21]....
        /*0234*/ 	.word	0x00000720
        /*0238*/ 	.word	0x000000ff
        /*023c*/ 	.word	0x00000128
        /*0240*/ 	.short	0x0100
        /*0242*/ 	.byte	0x05
	.zero		1


	//   ....[22]....
        /*0244*/ 	.word	0x00000730
        /*0248*/ 	.word	0x000000ff
        /*024c*/ 	.word	0x00000058
        /*0250*/ 	.short	0x0100
        /*0252*/ 	.byte	0x05
	.zero		1


	//   ....[23]....
        /*0254*/ 	.word	0x00000740
        /*0258*/ 	.word	0x000000ff
        /*025c*/ 	.word	0x00000130
        /*0260*/ 	.short	0x0100
        /*0262*/ 	.byte	0x05
	.zero		1


	//   ....[24]....
        /*0264*/ 	.word	0x00000750
        /*0268*/ 	.word	0x000000ff
        /*026c*/ 	.word	0x00000060
        /*0270*/ 	.short	0x0100
        /*0272*/ 	.byte	0x05
	.zero		1


	//   ....[25]....
        /*0274*/ 	.word	0x00000760
        /*0278*/ 	.word	0x000000ff
        /*027c*/ 	.word	0x00000138
        /*0280*/ 	.short	0x0100
        /*0282*/ 	.byte	0x05
	.zero		1


	//   ....[26]....
        /*0284*/ 	.word	0x00000770
        /*0288*/ 	.word	0x000000ff
        /*028c*/ 	.word	0x00000068
        /*0290*/ 	.short	0x0100
        /*0292*/ 	.byte	0x05
	.zero		1


	//   ....[27]....
        /*0294*/ 	.word	0x00000780
        /*0298*/ 	.word	0x000000ff
        /*029c*/ 	.word	0x00000140
        /*02a0*/ 	.short	0x0100
        /*02a2*/ 	.byte	0x05
	.zero		1


	//   ....[28]....
        /*02a4*/ 	.word	0x00000790
        /*02a8*/ 	.word	0x000000ff
        /*02ac*/ 	.word	0x00000070
        /*02b0*/ 	.short	0x0100
        /*02b2*/ 	.byte	0x05
	.zero		1


	//   ....[29]....
        /*02b4*/ 	.word	0x000007a0
        /*02b8*/ 	.word	0x000000ff
        /*02bc*/ 	.word	0x00000148
        /*02c0*/ 	.short	0x0100
        /*02c2*/ 	.byte	0x05
	.zero		1


	//   ....[30]....
        /*02c4*/ 	.word	0x000007b0
        /*02c8*/ 	.word	0x000000ff
        /*02cc*/ 	.word	0x00000078
        /*02d0*/ 	.short	0x0100
        /*02d2*/ 	.byte	0x05
	.zero		1


	//   ....[31]....
        /*02d4*/ 	.word	0x000007c0
        /*02d8*/ 	.word	0x000000ff
        /*02dc*/ 	.word	0x00000150
        /*02e0*/ 	.short	0x0100
        /*02e2*/ 	.byte	0x05
	.zero		1


	//   ....[32]....
        /*02e4*/ 	.word	0x000007d0
        /*02e8*/ 	.word	0x000000ff
        /*02ec*/ 	.word	0x00000080
        /*02f0*/ 	.short	0x0100
        /*02f2*/ 	.byte	0x05
	.zero		1


	//   ....[33]....
        /*02f4*/ 	.word	0x000007e0
        /*02f8*/ 	.word	0x000000ff
        /*02fc*/ 	.word	0x00000158
        /*0300*/ 	.short	0x0100
        /*0302*/ 	.byte	0x05
	.zero		1


	//   ....[34]....
        /*0304*/ 	.word	0x000007f0
        /*0308*/ 	.word	0x000000ff
        /*030c*/ 	.word	0x00000088
        /*0310*/ 	.short	0x0100
        /*0312*/ 	.byte	0x05
	.zero		1


	//   ....[35]....
        /*0314*/ 	.word	0x00000800
        /*0318*/ 	.word	0x000000ff
        /*031c*/ 	.word	0x00000160
        /*0320*/ 	.short	0x0100
        /*0322*/ 	.byte	0x05
	.zero		1


	//   ....[36]....
        /*0324*/ 	.word	0x00000810
        /*0328*/ 	.word	0x000000ff
        /*032c*/ 	.word	0x00000090
        /*0330*/ 	.short	0x0100
        /*0332*/ 	.byte	0x05
	.zero		1


	//   ....[37]....
        /*0334*/ 	.word	0x00000820
        /*0338*/ 	.word	0x000000ff
        /*033c*/ 	.word	0x00000168
        /*0340*/ 	.short	0x0100
        /*0342*/ 	.byte	0x05
	.zero		1


	//   ....[38]....
        /*0344*/ 	.word	0x00000830
        /*0348*/ 	.word	0x000000ff
        /*034c*/ 	.word	0x00000098
        /*0350*/ 	.short	0x0100
        /*0352*/ 	.byte	0x05
	.zero		1


	//   ....[39]....
        /*0354*/ 	.word	0x00000840
        /*0358*/ 	.word	0x000000ff
        /*035c*/ 	.word	0x00000170
        /*0360*/ 	.short	0x0100
        /*0362*/ 	.byte	0x05
	.zero		1


	//   ....[40]....
        /*0364*/ 	.word	0x00000850
        /*0368*/ 	.word	0x000000ff
        /*036c*/ 	.word	0x000000a0
        /*0370*/ 	.short	0x0100
        /*0372*/ 	.byte	0x05
	.zero		1


	//   ....[41]....
        /*0374*/ 	.word	0x00000860
        /*0378*/ 	.word	0x000000ff
        /*037c*/ 	.word	0x00000178
        /*0380*/ 	.short	0x0100
        /*0382*/ 	.byte	0x05
	.zero		1


	//   ....[42]....
        /*0384*/ 	.word	0x00000870
        /*0388*/ 	.word	0x000000ff
        /*038c*/ 	.word	0x000000a8
        /*0390*/ 	.short	0x0100
        /*0392*/ 	.byte	0x05
	.zero		1


	//   ....[43]....
        /*0394*/ 	.word	0x00000880
        /*0398*/ 	.word	0x000000ff
        /*039c*/ 	.word	0x00000180
        /*03a0*/ 	.short	0x0100
        /*03a2*/ 	.byte	0x05
	.zero		1


	//   ....[44]....
        /*03a4*/ 	.word	0x00000890
        /*03a8*/ 	.word	0x000000ff
        /*03ac*/ 	.word	0x000000b0
        /*03b0*/ 	.short	0x0100
        /*03b2*/ 	.byte	0x05
	.zero		1


	//   ....[45]....
        /*03b4*/ 	.word	0x000008a0
        /*03b8*/ 	.word	0x000000ff
        /*03bc*/ 	.word	0x00000188
        /*03c0*/ 	.short	0x0100
        /*03c2*/ 	.byte	0x05
	.zero		1


	//   ....[46]....
        /*03c4*/ 	.word	0x000008b0
        /*03c8*/ 	.word	0x000000ff
        /*03cc*/ 	.word	0x000000b8
        /*03d0*/ 	.short	0x0100
        /*03d2*/ 	.byte	0x05
	.zero		1


	//   ....[47]....
        /*03d4*/ 	.word	0x000008c0
        /*03d8*/ 	.word	0x000000ff
        /*03dc*/ 	.word	0x00000190
        /*03e0*/ 	.short	0x0100
        /*03e2*/ 	.byte	0x05
	.zero		1


	//   ....[48]....
        /*03e4*/ 	.word	0x000008d0
        /*03e8*/ 	.word	0x000000ff
        /*03ec*/ 	.word	0x000000c0
        /*03f0*/ 	.short	0x0100
        /*03f2*/ 	.byte	0x05
	.zero		1


	//   ....[49]....
        /*03f4*/ 	.word	0x000008e0
        /*03f8*/ 	.word	0x000000ff
        /*03fc*/ 	.word	0x00000198
        /*0400*/ 	.short	0x0100
        /*0402*/ 	.byte	0x05
	.zero		1


	//   ....[50]....
        /*0404*/ 	.word	0x000008f0
        /*0408*/ 	.word	0x000000ff
        /*040c*/ 	.word	0x000000c8
        /*0410*/ 	.short	0x0100
        /*0412*/ 	.byte	0x05
	.zero		1


	//   ....[51]....
        /*0414*/ 	.word	0x00000900
        /*0418*/ 	.word	0x000000ff
        /*041c*/ 	.word	0x000001a0
        /*0420*/ 	.short	0x0100
        /*0422*/ 	.byte	0x05
	.zero		1


	//   ....[52]....
        /*0424*/ 	.word	0x00000910
        /*0428*/ 	.word	0x000000ff
        /*042c*/ 	.word	0x000000d0
        /*0430*/ 	.short	0x0100
        /*0432*/ 	.byte	0x05
	.zero		1


	//   ....[53]....
        /*0434*/ 	.word	0x00000920
        /*0438*/ 	.word	0x000000ff
        /*043c*/ 	.word	0x000001a8
        /*0440*/ 	.short	0x0100
        /*0442*/ 	.byte	0x05
	.zero		1


	//   ....[54]....
        /*0444*/ 	.word	0x00000a60
        /*0448*/ 	.word	0x000000ff
        /*044c*/ 	.word	0x000001b0
        /*0450*/ 	.short	0x0100
        /*0452*/ 	.byte	0x06
	.zero		1


	//   ....[55]....
        /*0454*/ 	.word	0x00000a70
        /*0458*/ 	.word	0x000000ff
        /*045c*/ 	.word	0x000001b8
        /*0460*/ 	.short	0x0100
        /*0462*/ 	.byte	0x06
	.zero		1


	//   ....[56]....
        /*0464*/ 	.word	0x00000b60
        /*0468*/ 	.word	0x000000ff
        /*046c*/ 	.word	0x000001c0
        /*0470*/ 	.short	0x0100
        /*0472*/ 	.byte	0x05
	.zero		1


	//   ....[57]....
        /*0474*/ 	.word	0x00000b70
        /*0478*/ 	.word	0x000000ff
        /*047c*/ 	.word	0x000001c8
        /*0480*/ 	.short	0x0100
        /*0482*/ 	.byte	0x05
	.zero		1


	//   ....[58]....
        /*0484*/ 	.word	0x00000cb0
        /*0488*/ 	.word	0x000000ff
        /*048c*/ 	.word	0x000001d0
        /*0490*/ 	.short	0x0100
        /*0492*/ 	.byte	0x05
	.zero		1


	//   ....[59]....
        /*0494*/ 	.word	0x00000cc0
        /*0498*/ 	.word	0x000000ff
        /*049c*/ 	.word	0x000001e0
        /*04a0*/ 	.short	0x0100
        /*04a2*/ 	.byte	0x05
	.zero		1


	//   ....[60]....
        /*04a4*/ 	.word	0x00000cd0
        /*04a8*/ 	.word	0x000000ff
        /*04ac*/ 	.word	0x000001d8
        /*04b0*/ 	.short	0x0100
        /*04b2*/ 	.byte	0x05
	.zero		1


	//   ....[61]....
        /*04b4*/ 	.word	0x00000ce0
        /*04b8*/ 	.word	0x000000ff
        /*04bc*/ 	.word	0x000001e8
        /*04c0*/ 	.short	0x0100
        /*04c2*/ 	.byte	0x05
	.zero		1


	//   ....[62]....
        /*04c4*/ 	.word	0x00000e10
        /*04c8*/ 	.word	0x000000ff
        /*04cc*/ 	.word	0x000001f0
        /*04d0*/ 	.short	0x0100
        /*04d2*/ 	.byte	0x06
	.zero		1


	//   ....[63]....
        /*04d4*/ 	.word	0x00000e20
        /*04d8*/ 	.word	0x000000ff
        /*04dc*/ 	.word	0x00000210
        /*04e0*/ 	.short	0x0100
        /*04e2*/ 	.byte	0x06
	.zero		1


	//   ....[64]....
        /*04e4*/ 	.word	0x00000e30
        /*04e8*/ 	.word	0x000000ff
        /*04ec*/ 	.word	0x000001f8
        /*04f0*/ 	.short	0x0100
        /*04f2*/ 	.byte	0x06
	.zero		1


	//   ....[65]....
        /*04f4*/ 	.word	0x00000e40
        /*04f8*/ 	.word	0x000000ff
        /*04fc*/ 	.word	0x00000218
        /*0500*/ 	.short	0x0100
        /*0502*/ 	.byte	0x06
	.zero		1


	//   ....[66]....
        /*0504*/ 	.word	0x00000e50
        /*0508*/ 	.word	0x000000ff
        /*050c*/ 	.word	0x00000200
        /*0510*/ 	.short	0x0100
        /*0512*/ 	.byte	0x06
	.zero		1


	//   ....[67]....
        /*0514*/ 	.word	0x00000e60
        /*0518*/ 	.word	0x000000ff
        /*051c*/ 	.word	0x00000220
        /*0520*/ 	.short	0x0100
        /*0522*/ 	.byte	0x06
	.zero		1


	//   ....[68]....
        /*0524*/ 	.word	0x00000e70
        /*0528*/ 	.word	0x000000ff
        /*052c*/ 	.word	0x00000208
        /*0530*/ 	.short	0x0100
        /*0532*/ 	.byte	0x06
	.zero		1


	//   ....[69]....
        /*0534*/ 	.word	0x00000e80
        /*0538*/ 	.word	0x000000ff
        /*053c*/ 	.word	0x00000228
        /*0540*/ 	.short	0x0100
        /*0542*/ 	.byte	0x06
	.zero		1


	//   ....[70]....
        /*0544*/ 	.word	0x00000f70
        /*0548*/ 	.word	0x000000ff
        /*054c*/ 	.word	0x00000230
        /*0550*/ 	.short	0x0100
        /*0552*/ 	.byte	0x05
	.zero		1


	//   ....[71]....
        /*0554*/ 	.word	0x00000f80
        /*0558*/ 	.word	0x000000ff
        /*055c*/ 	.word	0x00000240
        /*0560*/ 	.short	0x0100
        /*0562*/ 	.byte	0x05
	.zero		1


	//   ....[72]....
        /*0564*/ 	.word	0x00000f90
        /*0568*/ 	.word	0x000000ff
        /*056c*/ 	.word	0x00000238
        /*0570*/ 	.short	0x0100
        /*0572*/ 	.byte	0x05
	.zero		1


	//   ....[73]....
        /*0574*/ 	.word	0x00000fa0
        /*0578*/ 	.word	0x000000ff
        /*057c*/ 	.word	0x00000248
        /*0580*/ 	.short	0x0100
        /*0582*/ 	.byte	0x05
	.zero		1


	//   ....[74]....
        /*0584*/ 	.word	0x00001870
        /*0588*/ 	.word	0x00000003
        /*058c*/ 	.word	0x00000240
        /*0590*/ 	.short	0x010a
        /*0592*/ 	.byte	0xff
	.zero		1


	//   ....[75]....
        /*0594*/ 	.word	0x000018a0
        /*0598*/ 	.word	0x00000003
        /*059c*/ 	.word	0x00000230
        /*05a0*/ 	.short	0x0101
        /*05a2*/ 	.byte	0xff
	.zero		1


	//   ....[76]....
        /*05a4*/ 	.word	0x00001970
        /*05a8*/ 	.word	0x000000ff
        /*05ac*/ 	.word	0x000000d8
        /*05b0*/ 	.short	0x010a
        /*05b2*/ 	.byte	0x08
	.zero		1


	//   ....[77]....
        /*05b4*/ 	.word	0x00001a10
        /*05b8*/ 	.word	0x000000ff
        /*05bc*/ 	.word	0x000000d8
        /*05c0*/ 	.short	0x010a
        /*05c2*/ 	.byte	0x21
	.zero		1


	//   ....[78]....
        /*05c4*/ 	.word	0x00001b70
        /*05c8*/ 	.word	0x000000ff
        /*05cc*/ 	.word	0x000000d8
        /*05d0*/ 	.short	0x010a
        /*05d2*/ 	.byte	0x08
	.zero		1


	//   ....[79]....
        /*05d4*/ 	.word	0x00001c60
        /*05d8*/ 	.word	0x000000ff
        /*05dc*/ 	.word	0x000001c8
        /*05e0*/ 	.short	0x0101
        /*05e2*/ 	.byte	0x04
	.zero		1


	//   ....[80]....
        /*05e4*/ 	.word	0x00001c80
        /*05e8*/ 	.word	0x000000ff
        /*05ec*/ 	.word	0x000000d8
        /*05f0*/ 	.short	0x010a
        /*05f2*/ 	.byte	0x08
	.zero		1


	//   ....[81]....
        /*05f4*/ 	.word	0x00001d00
        /*05f8*/ 	.word	0x000000ff
        /*05fc*/ 	.word	0x000000d8
        /*0600*/ 	.short	0x010a
        /*0602*/ 	.byte	0x11
	.zero		1


	//   ....[82]....
        /*0604*/ 	.word	0x00001e60
        /*0608*/ 	.word	0x000000ff
        /*060c*/ 	.word	0x000000d8
        /*0610*/ 	.short	0x010a
        /*0612*/ 	.byte	0x08
	.zero		1


	//   ....[83]....
        /*0614*/ 	.word	0x00001f80
        /*0618*/ 	.word	0x00000002
        /*061c*/ 	.word	0x000001d0
        /*0620*/ 	.short	0x010a
        /*0622*/ 	.byte	0xff
	.zero		1


	//   ....[84]....
        /*0624*/ 	.word	0x00002040
        /*0628*/ 	.word	0x00000002
        /*062c*/ 	.word	0x00000000
        /*0630*/ 	.short	0x0101
        /*0632*/ 	.byte	0xff
	.zero		1


	//   ....[85]....
        /*0634*/ 	.word	0x000025a0
        /*0638*/ 	.word	0x000000ff
        /*063c*/ 	.word	0x00000000
        /*0640*/ 	.short	0x010a
        /*0642*/ 	.byte	0x05
	.zero		1


	//   ....[86]....
        /*0644*/ 	.word	0x00002630
        /*0648*/ 	.word	0x000000ff
        /*064c*/ 	.word	0x00000000
        /*0650*/ 	.short	0x010a
        /*0652*/ 	.byte	0x05
	.zero		1


	//   ....[87]....
        /*0654*/ 	.word	0x000026c0
        /*0658*/ 	.word	0x000000ff
        /*065c*/ 	.word	0x00000000
        /*0660*/ 	.short	0x010a
        /*0662*/ 	.byte	0x05
	.zero		1


	//   ....[88]....
        /*0664*/ 	.word	0x00002750
        /*0668*/ 	.word	0x000000ff
        /*066c*/ 	.word	0x00000000
        /*0670*/ 	.short	0x010a
        /*0672*/ 	.byte	0x05
	.zero		1


	//   ....[89]....
        /*0674*/ 	.word	0x000027e0
        /*0678*/ 	.word	0x000000ff
        /*067c*/ 	.word	0x00000000
        /*0680*/ 	.short	0x010a
        /*0682*/ 	.byte	0x05
	.zero		1


	//   ....[90]....
        /*0684*/ 	.word	0x00002870
        /*0688*/ 	.word	0x000000ff
        /*068c*/ 	.word	0x00000000
        /*0690*/ 	.short	0x010a
        /*0692*/ 	.byte	0x05
	.zero		1


	//   ....[91]....
        /*0694*/ 	.word	0x00002900
        /*0698*/ 	.word	0x000000ff
        /*069c*/ 	.word	0x00000000
        /*06a0*/ 	.short	0x010a
        /*06a2*/ 	.byte	0x05
	.zero		1


	//   ....[92]....
        /*06a4*/ 	.word	0x00002990
        /*06a8*/ 	.word	0x000000ff
        /*06ac*/ 	.word	0x00000000
        /*06b0*/ 	.short	0x010a
        /*06b2*/ 	.byte	0x05
	.zero		1


	//   ....[93]....
        /*06b4*/ 	.word	0x00002a20
        /*06b8*/ 	.word	0x000000ff
        /*06bc*/ 	.word	0x00000000
        /*06c0*/ 	.short	0x010a
        /*06c2*/ 	.byte	0x05
	.zero		1


	//   ....[94]....
        /*06c4*/ 	.word	0x00002ab0
        /*06c8*/ 	.word	0x000000ff
        /*06cc*/ 	.word	0x00000000
        /*06d0*/ 	.short	0x010a
        /*06d2*/ 	.byte	0x05
	.zero		1


	//   ....[95]....
        /*06d4*/ 	.word	0x00002b40
        /*06d8*/ 	.word	0x000000ff
        /*06dc*/ 	.word	0x00000000
        /*06e0*/ 	.short	0x010a
        /*06e2*/ 	.byte	0x05
	.zero		1


	//   ....[96]....
        /*06e4*/ 	.word	0x00002bd0
        /*06e8*/ 	.word	0x000000ff
        /*06ec*/ 	.word	0x00000000
        /*06f0*/ 	.short	0x010a
        /*06f2*/ 	.byte	0x05
	.zero		1


	//   ....[97]....
        /*06f4*/ 	.word	0x00002c60
        /*06f8*/ 	.word	0x000000ff
        /*06fc*/ 	.word	0x00000000
        /*0700*/ 	.short	0x010a
        /*0702*/ 	.byte	0x05
	.zero		1


	//   ....[98]....
        /*0704*/ 	.word	0x00002cf0
        /*0708*/ 	.word	0x000000ff
        /*070c*/ 	.word	0x00000000
        /*0710*/ 	.short	0x010a
        /*0712*/ 	.byte	0x05
	.zero		1


	//   ....[99]....
        /*0714*/ 	.word	0x00002d80
        /*0718*/ 	.word	0x000000ff
        /*071c*/ 	.word	0x00000000
        /*0720*/ 	.short	0x010a
        /*0722*/ 	.byte	0x05
	.zero		1


	//   ....[100]....
        /*0724*/ 	.word	0x00002e10
        /*0728*/ 	.word	0x000000ff
        /*072c*/ 	.word	0x00000000
        /*0730*/ 	.short	0x010a
        /*0732*/ 	.byte	0x05
	.zero		1


	//   ....[101]....
        /*0734*/ 	.word	0x00002ea0
        /*0738*/ 	.word	0x000000ff
        /*073c*/ 	.word	0x00000000
        /*0740*/ 	.short	0x010a
        /*0742*/ 	.byte	0x05
	.zero		1


	//   ....[102]....
        /*0744*/ 	.word	0x00002f30
        /*0748*/ 	.word	0x000000ff
        /*074c*/ 	.word	0x00000000
        /*0750*/ 	.short	0x010a
        /*0752*/ 	.byte	0x05
	.zero		1


	//   ....[103]....
        /*0754*/ 	.word	0x00002fc0
        /*0758*/ 	.word	0x000000ff
        /*075c*/ 	.word	0x00000000
        /*0760*/ 	.short	0x010a
        /*0762*/ 	.byte	0x05
	.zero		1


	//   ....[104]....
        /*0764*/ 	.word	0x00003050
        /*0768*/ 	.word	0x000000ff
        /*076c*/ 	.word	0x00000000
        /*0770*/ 	.short	0x010a
        /*0772*/ 	.byte	0x05
	.zero		1


	//   ....[105]....
        /*0774*/ 	.word	0x000030e0
        /*0778*/ 	.word	0x000000ff
        /*077c*/ 	.word	0x00000000
        /*0780*/ 	.short	0x010a
        /*0782*/ 	.byte	0x05
	.zero		1


	//   ....[106]....
        /*0784*/ 	.word	0x00003170
        /*0788*/ 	.word	0x000000ff
        /*078c*/ 	.word	0x00000000
        /*0790*/ 	.short	0x010a
        /*0792*/ 	.byte	0x05
	.zero		1


	//   ....[107]....
        /*0794*/ 	.word	0x00003200
        /*0798*/ 	.word	0x000000ff
        /*079c*/ 	.word	0x00000000
        /*07a0*/ 	.short	0x010a
        /*07a2*/ 	.byte	0x05
	.zero		1


	//   ....[108]....
        /*07a4*/ 	.word	0x00003290
        /*07a8*/ 	.word	0x000000ff
        /*07ac*/ 	.word	0x00000000
        /*07b0*/ 	.short	0x010a
        /*07b2*/ 	.byte	0x05
	.zero		1


	//   ....[109]....
        /*07b4*/ 	.word	0x00003320
        /*07b8*/ 	.word	0x000000ff
        /*07bc*/ 	.word	0x00000000
        /*07c0*/ 	.short	0x010a
        /*07c2*/ 	.byte	0x05
	.zero		1


	//   ....[110]....
        /*07c4*/ 	.word	0x000033b0
        /*07c8*/ 	.word	0x000000ff
        /*07cc*/ 	.word	0x00000000
        /*07d0*/ 	.short	0x010a
        /*07d2*/ 	.byte	0x05
	.zero		1


	//   ....[111]....
        /*07d4*/ 	.word	0x00003450
        /*07d8*/ 	.word	0x00000000
        /*07dc*/ 	.word	0x00000000
        /*07e0*/ 	.short	0x010a
        /*07e2*/ 	.byte	0xff
	.zero		1


	//   ....[112]....
        /*07e4*/ 	.word	0x00003570
        /*07e8*/ 	.word	0x00000000
        /*07ec*/ 	.word	0x00000230
        /*07f0*/ 	.short	0x010a
        /*07f2*/ 	.byte	0xff
	.zero		1


	//   ....[113]....
        /*07f4*/ 	.word	0x000035d0
        /*07f8*/ 	.word	0x00000004
        /*07fc*/ 	.word	0x00000000
        /*0800*/ 	.short	0x0101
        /*0802*/ 	.byte	0xff
	.zero		1


	//   ....[114]....
        /*0804*/ 	.word	0x000035f0
        /*0808*/ 	.word	0x000000ff
        /*080c*/ 	.word	0x000001e0
        /*0810*/ 	.short	0x010a
        /*0812*/ 	.byte	0x05
	.zero		1


	//   ....[115]....
        /*0814*/ 	.word	0x00003710
        /*0818*/ 	.word	0x00000000
        /*081c*/ 	.word	0x000001d0
        /*0820*/ 	.short	0x010a
        /*0822*/ 	.byte	0xff
	.zero		1


	//   ....[116]....
        /*0824*/ 	.word	0x00003820
        /*0828*/ 	.word	0x00000000
        /*082c*/ 	.word	0x00000000
        /*0830*/ 	.short	0x0101
        /*0832*/ 	.byte	0xff
	.zero		1


	//   ....[117]....
        /*0834*/ 	.word	0x000038b0
        /*0838*/ 	.word	0x000000ff
        /*083c*/ 	.word	0x000001e0
        /*0840*/ 	.short	0x0106
        /*0842*/ 	.byte	0x05
	.zero		1


	//   ....[118]....
        /*0844*/ 	.word	0x000038d0
        /*0848*/ 	.word	0x000000ff
        /*084c*/ 	.word	0x000001e0
        /*0850*/ 	.short	0x010a
        /*0852*/ 	.byte	0x05
	.zero		1


	//   ....[119]....
        /*0854*/ 	.word	0x00003960
        /*0858*/ 	.word	0x000000ff
        /*085c*/ 	.word	0x000001e0
        /*0860*/ 	.short	0x0106
        /*0862*/ 	.byte	0x04
	.zero		1


	//   ....[120]....
        /*0864*/ 	.word	0x000039a0
        /*0868*/ 	.word	0x00000000
        /*086c*/ 	.word	0x000001e0
        /*0870*/ 	.short	0x010a
        /*0872*/ 	.byte	0xff
	.zero		1


	//   ....[121]....
        /*0874*/ 	.word	0x00003ea0
        /*0878*/ 	.word	0x00000000
        /*087c*/ 	.word	0x000001d0
        /*0880*/ 	.short	0x010a
        /*0882*/ 	.byte	0xff
	.zero		1


	//   ....[122]....
        /*0884*/ 	.word	0x00003fa0
        /*0888*/ 	.word	0x00000003
        /*088c*/ 	.word	0x00000000
        /*0890*/ 	.short	0x0101
        /*0892*/ 	.byte	0xff
	.zero		1


	//   ....[123]....
        /*0894*/ 	.word	0x00003fb0
        /*0898*/ 	.word	0x000000ff
        /*089c*/ 	.word	0x00000000
        /*08a0*/ 	.short	0x010a
        /*08a2*/ 	.byte	0x04
	.zero		1


	//   ....[124]....
        /*08a4*/ 	.word	0x00004030
        /*08a8*/ 	.word	0x000000ff
        /*08ac*/ 	.word	0x00000210
        /*08b0*/ 	.short	0x010a
        /*08b2*/ 	.byte	0x08
	.zero		1


	//   ....[125]....
        /*08b4*/ 	.word	0x00004110
        /*08b8*/ 	.word	0x000000ff
        /*08bc*/ 	.word	0x00000000
        /*08c0*/ 	.short	0x010a
        /*08c2*/ 	.byte	0x07
	.zero		1


	//   ....[126]....
        /*08c4*/ 	.word	0x00004250
        /*08c8*/ 	.word	0x000000ff
        /*08cc*/ 	.word	0x00000000
        /*08d0*/ 	.short	0x010a
        /*08d2*/ 	.byte	0x04
	.zero		1


	//   ....[127]....
        /*08d4*/ 	.word	0x00004440
        /*08d8*/ 	.word	0x000000ff
        /*08dc*/ 	.word	0x00000000
        /*08e0*/ 	.short	0x010a
        /*08e2*/ 	.byte	0x05
	.zero		1


	//   ....[128]....
        /*08e4*/ 	.word	0x000044d0
        /*08e8*/ 	.word	0x000000ff
        /*08ec*/ 	.word	0x00000000
        /*08f0*/ 	.short	0x010a
        /*08f2*/ 	.byte	0x05
	.zero		1


	//   ....[129]....
        /*08f4*/ 	.word	0x00004560
        /*08f8*/ 	.word	0x000000ff
        /*08fc*/ 	.word	0x00000000
        /*0900*/ 	.short	0x010a
        /*0902*/ 	.byte	0x05
	.zero		1


	//   ....[130]....
        /*0904*/ 	.word	0x000045f0
        /*0908*/ 	.word	0x000000ff
        /*090c*/ 	.word	0x00000000
        /*0910*/ 	.short	0x010a
        /*0912*/ 	.byte	0x07
	.zero		1


	//   ....[131]....
        /*0914*/ 	.word	0x00004a30
        /*0918*/ 	.word	0x00000000
        /*091c*/ 	.word	0x000001d0
        /*0920*/ 	.short	0x010a
        /*0922*/ 	.byte	0xff
	.zero		1


	//   ....[132]....
        /*0924*/ 	.word	0x00004b20
        /*0928*/ 	.word	0x00000000
        /*092c*/ 	.word	0x00000000
        /*0930*/ 	.short	0x0101
        /*0932*/ 	.byte	0xff
	.zero		1


	//   ....[133]....
        /*0934*/ 	.word	0x00004e40
        /*0938*/ 	.word	0x000000ff
        /*093c*/ 	.word	0x000001c8
        /*0940*/ 	.short	0x010a
        /*0942*/ 	.byte	0x06
	.zero		1


	//   ....[134]....
        /*0944*/ 	.word	0x00004fc0
        /*0948*/ 	.word	0x000000ff
        /*094c*/ 	.word	0x000001b8
        /*0950*/ 	.short	0x010a
        /*0952*/ 	.byte	0x06
	.zero		1


	//   ....[135]....
        /*0954*/ 	.word	0x000052f0
        /*0958*/ 	.word	0x000000ff
        /*095c*/ 	.word	0x000001b0
        /*0960*/ 	.short	0x010b
        /*0962*/ 	.byte	0x06
	.zero		1


	//   ....[136]....
        /*0964*/ 	.word	0x00005310
        /*0968*/ 	.word	0x000000ff
        /*096c*/ 	.word	0x00000000
        /*0970*/ 	.short	0x0101
        /*0972*/ 	.byte	0x25
	.zero		1


	//   ....[137]....
        /*0974*/ 	.word	0x00005350
        /*0978*/ 	.word	0x00000000
        /*097c*/ 	.word	0x000001b8
        /*0980*/ 	.short	0x010a
        /*0982*/ 	.byte	0xff
	.zero		1


	//   ....[138]....
        /*0984*/ 	.word	0x000056b0
        /*0988*/ 	.word	0x00000000
        /*098c*/ 	.word	0x000001d0
        /*0990*/ 	.short	0x010a
        /*0992*/ 	.byte	0xff
	.zero		1


	//   ....[139]....
        /*0994*/ 	.word	0x000057c0
        /*0998*/ 	.word	0x00000000
        /*099c*/ 	.word	0x00000000
        /*09a0*/ 	.short	0x0101
        /*09a2*/ 	.byte	0xff
	.zero		1


	//   ....[140]....
        /*09a4*/ 	.word	0x00006170
        /*09a8*/ 	.word	0x000000ff
        /*09ac*/ 	.word	0x000001b0
        /*09b0*/ 	.short	0x010a
        /*09b2*/ 	.byte	0x2b
	.zero		1


	//   ....[141]....
        /*09b4*/ 	.word	0x00006190
        /*09b8*/ 	.word	0x0000005c
        /*09bc*/ 	.word	0x000001f0
        /*09c0*/ 	.short	0x010a
        /*09c2*/ 	.byte	0xff
	.zero		1


	//   ....[142]....
        /*09c4*/ 	.word	0x000062e0
        /*09c8*/ 	.word	0x000000ff
        /*09cc*/ 	.word	0x000001b0
        /*09d0*/ 	.short	0x010a
        /*09d2*/ 	.byte	0x2b
	.zero		1


	//   ....[143]....
        /*09d4*/ 	.word	0x000063c0
        /*09d8*/ 	.word	0x000000ff
        /*09dc*/ 	.word	0x00000000
        /*09e0*/ 	.short	0x0101
        /*09e2*/ 	.byte	0x04
	.zero		1


	//   ....[144]....
        /*09e4*/ 	.word	0x00006420
        /*09e8*/ 	.word	0x0000005c
        /*09ec*/ 	.word	0x000001f0
        /*09f0*/ 	.short	0x010a
        /*09f2*/ 	.byte	0xff
	.zero		1


	//   ....[145]....
        /*09f4*/ 	.word	0x00006780
        /*09f8*/ 	.word	0x000000ff
        /*09fc*/ 	.word	0x00000000
        /*0a00*/ 	.short	0x0101
        /*0a02*/ 	.byte	0x05
	.zero		1


	//   ....[146]....
        /*0a04*/ 	.word	0x000070f0
        /*0a08*/ 	.word	0x00000003
        /*0a0c*/ 	.word	0x00000240
        /*0a10*/ 	.short	0x010a
        /*0a12*/ 	.byte	0xff
	.zero		1


	//   ....[147]....
        /*0a14*/ 	.word	0x00007150
        /*0a18*/ 	.word	0x00000002
        /*0a1c*/ 	.word	0x000000d8
        /*0a20*/ 	.short	0x010a
        /*0a22*/ 	.byte	0xff
	.zero		1


	//   ....[148]....
        /*0a24*/ 	.word	0x000071b0
        /*0a28*/ 	.word	0x00000002
        /*0a2c*/ 	.word	0x000000d8
        /*0a30*/ 	.short	0x010a
        /*0a32*/ 	.byte	0xff
	.zero		1


	//   ....[149]....
        /*0a34*/ 	.word	0x00007200
        /*0a38*/ 	.word	0x00000002
        /*0a3c*/ 	.word	0x000001d0
        /*0a40*/ 	.short	0x010a
        /*0a42*/ 	.byte	0xff
	.zero		1


	//   ....[150]....
        /*0a44*/ 	.word	0x00007260
        /*0a48*/ 	.word	0x00000000
        /*0a4c*/ 	.word	0x00000000
        /*0a50*/ 	.short	0x010a
        /*0a52*/ 	.byte	0xff
	.zero		1


	//   ....[151]....
        /*0a54*/ 	.word	0x000072c0
        /*0a58*/ 	.word	0x00000000
        /*0a5c*/ 	.word	0x00000000
        /*0a60*/ 	.short	0x010a
        /*0a62*/ 	.byte	0xff
	.zero		1


	//   ....[152]....
        /*0a64*/ 	.word	0x00007320
        /*0a68*/ 	.word	0x00000000
        /*0a6c*/ 	.word	0x00000000
        /*0a70*/ 	.short	0x010a
        /*0a72*/ 	.byte	0xff
	.zero		1


	//   ....[153]....
        /*0a74*/ 	.word	0x00007380
        /*0a78*/ 	.word	0x00000000
        /*0a7c*/ 	.word	0x00000000
        /*0a80*/ 	.short	0x010a
        /*0a82*/ 	.byte	0xff
	.zero		1


	//   ....[154]....
        /*0a84*/ 	.word	0x000073e0
        /*0a88*/ 	.word	0x00000000
        /*0a8c*/ 	.word	0x00000000
        /*0a90*/ 	.short	0x010a
        /*0a92*/ 	.byte	0xff
	.zero		1


	//   ....[155]....
        /*0a94*/ 	.word	0x00007440
        /*0a98*/ 	.word	0x00000000
        /*0a9c*/ 	.word	0x00000000
        /*0aa0*/ 	.short	0x010a
        /*0aa2*/ 	.byte	0xff
	.zero		1


	//   ....[156]....
        /*0aa4*/ 	.word	0x000074a0
        /*0aa8*/ 	.word	0x00000000
        /*0aac*/ 	.word	0x00000000
        /*0ab0*/ 	.short	0x010a
        /*0ab2*/ 	.byte	0xff
	.zero		1


	//   ....[157]....
        /*0ab4*/ 	.word	0x00007500
        /*0ab8*/ 	.word	0x00000000
        /*0abc*/ 	.word	0x00000000
        /*0ac0*/ 	.short	0x010a
        /*0ac2*/ 	.byte	0xff
	.zero		1


	//   ....[158]....
        /*0ac4*/ 	.word	0x00007560
        /*0ac8*/ 	.word	0x00000000
        /*0acc*/ 	.word	0x00000000
        /*0ad0*/ 	.short	0x010a
        /*0ad2*/ 	.byte	0xff
	.zero		1


	//   ....[159]....
        /*0ad4*/ 	.word	0x000075c0
        /*0ad8*/ 	.word	0x00000000
        /*0adc*/ 	.word	0x00000000
        /*0ae0*/ 	.short	0x010a
        /*0ae2*/ 	.byte	0xff
	.zero		1


	//   ....[160]....
        /*0ae4*/ 	.word	0x00007620
        /*0ae8*/ 	.word	0x00000000
        /*0aec*/ 	.word	0x00000000
        /*0af0*/ 	.short	0x010a
        /*0af2*/ 	.byte	0xff
	.zero		1


	//   ....[161]....
        /*0af4*/ 	.word	0x00007680
        /*0af8*/ 	.word	0x00000000
        /*0afc*/ 	.word	0x00000000
        /*0b00*/ 	.short	0x010a
        /*0b02*/ 	.byte	0xff
	.zero		1


	//   ....[162]....
        /*0b04*/ 	.word	0x000076e0
        /*0b08*/ 	.word	0x00000000
        /*0b0c*/ 	.word	0x00000000
        /*0b10*/ 	.short	0x010a
        /*0b12*/ 	.byte	0xff
	.zero		1


	//   ....[163]....
        /*0b14*/ 	.word	0x00007740
        /*0b18*/ 	.word	0x00000000
        /*0b1c*/ 	.word	0x00000000
        /*0b20*/ 	.short	0x010a
        /*0b22*/ 	.byte	0xff
	.zero		1


	//   ....[164]....
        /*0b24*/ 	.word	0x000077a0
        /*0b28*/ 	.word	0x00000000
        /*0b2c*/ 	.word	0x00000000
        /*0b30*/ 	.short	0x010a
        /*0b32*/ 	.byte	0xff
	.zero		1


	//   ....[165]....
        /*0b34*/ 	.word	0x00007800
        /*0b38*/ 	.word	0x00000000
        /*0b3c*/ 	.word	0x00000000
        /*0b40*/ 	.short	0x010a
        /*0b42*/ 	.byte	0xff
	.zero		1


	//   ....[166]....
        /*0b44*/ 	.word	0x00007860
        /*0b48*/ 	.word	0x00000000
        /*0b4c*/ 	.word	0x00000000
        /*0b50*/ 	.short	0x010a
        /*0b52*/ 	.byte	0xff
	.zero		1


	//   ....[167]....
        /*0b54*/ 	.word	0x000078c0
        /*0b58*/ 	.word	0x00000000
        /*0b5c*/ 	.word	0x00000000
        /*0b60*/ 	.short	0x010a
        /*0b62*/ 	.byte	0xff
	.zero		1


	//   ....[168]....
        /*0b64*/ 	.word	0x00007920
        /*0b68*/ 	.word	0x00000000
        /*0b6c*/ 	.word	0x00000000
        /*0b70*/ 	.short	0x010a
        /*0b72*/ 	.byte	0xff
	.zero		1


	//   ....[169]....
        /*0b74*/ 	.word	0x00007980
        /*0b78*/ 	.word	0x00000000
        /*0b7c*/ 	.word	0x00000000
        /*0b80*/ 	.short	0x010a
        /*0b82*/ 	.byte	0xff
	.zero		1


	//   ....[170]....
        /*0b84*/ 	.word	0x000079e0
        /*0b88*/ 	.word	0x00000000
        /*0b8c*/ 	.word	0x00000000
        /*0b90*/ 	.short	0x010a
        /*0b92*/ 	.byte	0xff
	.zero		1


	//   ....[171]....
        /*0b94*/ 	.word	0x00007a40
        /*0b98*/ 	.word	0x00000000
        /*0b9c*/ 	.word	0x00000000
        /*0ba0*/ 	.short	0x010a
        /*0ba2*/ 	.byte	0xff
	.zero		1


	//   ....[172]....
        /*0ba4*/ 	.word	0x00007aa0
        /*0ba8*/ 	.word	0x00000000
        /*0bac*/ 	.word	0x00000000
        /*0bb0*/ 	.short	0x010a
        /*0bb2*/ 	.byte	0xff
	.zero		1


	//   ....[173]....
        /*0bb4*/ 	.word	0x00007b00
        /*0bb8*/ 	.word	0x00000000
        /*0bbc*/ 	.word	0x00000000
        /*0bc0*/ 	.short	0x010a
        /*0bc2*/ 	.byte	0xff
	.zero		1


	//   ....[174]....
        /*0bc4*/ 	.word	0x00007b60
        /*0bc8*/ 	.word	0x00000000
        /*0bcc*/ 	.word	0x00000000
        /*0bd0*/ 	.short	0x010a
        /*0bd2*/ 	.byte	0xff
	.zero		1


	//   ....[175]....
        /*0bd4*/ 	.word	0x00007bc0
        /*0bd8*/ 	.word	0x00000000
        /*0bdc*/ 	.word	0x00000000
        /*0be0*/ 	.short	0x010a
        /*0be2*/ 	.byte	0xff
	.zero		1


	//   ....[176]....
        /*0be4*/ 	.word	0x00007c10
        /*0be8*/ 	.word	0x00000000
        /*0bec*/ 	.word	0x00000230
        /*0bf0*/ 	.short	0x010a
        /*0bf2*/ 	.byte	0xff
	.zero		1


	//   ....[177]....
        /*0bf4*/ 	.word	0x00007c70
        /*0bf8*/ 	.word	0x00000000
        /*0bfc*/ 	.word	0x000001e0
        /*0c00*/ 	.short	0x010a
        /*0c02*/ 	.byte	0xff
	.zero		1


	//   ....[178]....
        /*0c04*/ 	.word	0x00007cc0
        /*0c08*/ 	.word	0x00000000
        /*0c0c*/ 	.word	0x000001d0
        /*0c10*/ 	.short	0x010a
        /*0c12*/ 	.byte	0xff
	.zero		1


	//   ....[179]....
        /*0c14*/ 	.word	0x00007d20
        /*0c18*/ 	.word	0x00000000
        /*0c1c*/ 	.word	0x000001e0
        /*0c20*/ 	.short	0x010a
        /*0c22*/ 	.byte	0xff
	.zero		1


	//   ....[180]....
        /*0c24*/ 	.word	0x00007d70
        /*0c28*/ 	.word	0x00000000
        /*0c2c*/ 	.word	0x000001d0
        /*0c30*/ 	.short	0x010a
        /*0c32*/ 	.byte	0xff
	.zero		1


	//   ....[181]....
        /*0c34*/ 	.word	0x00007dd0
        /*0c38*/ 	.word	0x00000003
        /*0c3c*/ 	.word	0x00000210
        /*0c40*/ 	.short	0x010a
        /*0c42*/ 	.byte	0xff
	.zero		1


	//   ....[182]....
        /*0c44*/ 	.word	0x00007e30
        /*0c48*/ 	.word	0x00000000
        /*0c4c*/ 	.word	0x00000000
        /*0c50*/ 	.short	0x010a
        /*0c52*/ 	.byte	0xff
	.zero		1


	//   ....[183]....
        /*0c54*/ 	.word	0x00007e90
        /*0c58*/ 	.word	0x00000000
        /*0c5c*/ 	.word	0x00000000
        /*0c60*/ 	.short	0x010a
        /*0c62*/ 	.byte	0xff
	.zero		1


	//   ....[184]....
        /*0c64*/ 	.word	0x00007ef0
        /*0c68*/ 	.word	0x00000000
        /*0c6c*/ 	.word	0x00000000
        /*0c70*/ 	.short	0x010a
        /*0c72*/ 	.byte	0xff
	.zero		1


	//   ....[185]....
        /*0c74*/ 	.word	0x00007f50
        /*0c78*/ 	.word	0x00000000
        /*0c7c*/ 	.word	0x00000000
        /*0c80*/ 	.short	0x010a
        /*0c82*/ 	.byte	0xff
	.zero		1


	//   ....[186]....
        /*0c84*/ 	.word	0x00007fb0
        /*0c88*/ 	.word	0x00000000
        /*0c8c*/ 	.word	0x00000000
        /*0c90*/ 	.short	0x010a
        /*0c92*/ 	.byte	0xff
	.zero		1


	//   ....[187]....
        /*0c94*/ 	.word	0x00008000
        /*0c98*/ 	.word	0x00000000
        /*0c9c*/ 	.word	0x000001d0
        /*0ca0*/ 	.short	0x010a
        /*0ca2*/ 	.byte	0xff
	.zero		1


	//   ....[188]....
        /*0ca4*/ 	.word	0x00008060
        /*0ca8*/ 	.word	0x00000000
        /*0cac*/ 	.word	0x000001c8
        /*0cb0*/ 	.short	0x010a
        /*0cb2*/ 	.byte	0xff
	.zero		1


	//   ....[189]....
        /*0cb4*/ 	.word	0x000080c0
        /*0cb8*/ 	.word	0x00000003
        /*0cbc*/ 	.word	0x000001b8
        /*0cc0*/ 	.short	0x010a
        /*0cc2*/ 	.byte	0xff
	.zero		1


	//   ....[190]....
        /*0cc4*/ 	.word	0x00008110
        /*0cc8*/ 	.word	0x00000000
        /*0ccc*/ 	.word	0x000001d0
        /*0cd0*/ 	.short	0x010a
        /*0cd2*/ 	.byte	0xff
	.zero		1


	//   ....[191]....
        /*0cd4*/ 	.word	0x00008170
        /*0cd8*/ 	.word	0x00000000
        /*0cdc*/ 	.word	0x000001b0
        /*0ce0*/ 	.short	0x010a
        /*0ce2*/ 	.byte	0xff
	.zero		1


	//   ....[192]....
        /*0ce4*/ 	.word	0x000081c0
        /*0ce8*/ 	.word	0x0000005c
        /*0cec*/ 	.word	0x000001f0
        /*0cf0*/ 	.short	0x010a
        /*0cf2*/ 	.byte	0xff
	.zero		1


	//----- nvinfo : EIATTR_NUM_MBARRIERS
	.align		4
.L_47:
        /*0cf4*/ 	.byte	0x03, 0x38
        /*0cf6*/ 	.short	0x004a


	//----- nvinfo : EIATTR_EXIT_INSTR_OFFSETS
	.align		4
        /*0cf8*/ 	.byte	0x04, 0x1c
        /*0cfa*/ 	.short	(.L_49 - .L_48)


	//   ....[0]....
.L_48:
        /*0cfc*/ 	.word	0x00003480


	//   ....[1]....
        /*0d00*/ 	.word	0x00003970


	//   ....[2]....
        /*0d04*/ 	.word	0x000039d0


	//   ....[3]....
        /*0d08*/ 	.word	0x00004850


	//   ....[4]....
        /*0d0c*/ 	.word	0x00005380


	//   ....[5]....
        /*0d10*/ 	.word	0x000053c0


	//   ....[6]....
        /*0d14*/ 	.word	0x000070e0


	//----- nvinfo : EIATTR_MAX_THREADS
	.align		4
.L_49:
        /*0d18*/ 	.byte	0x04, 0x05
        /*0d1a*/ 	.short	(.L_51 - .L_50)
.L_50:
        /*0d1c*/ 	.word	0x00000100
        /*0d20*/ 	.word	0x00000001
        /*0d24*/ 	.word	0x00000001


	//----- nvinfo : EIATTR_CRS_STACK_SIZE
	.align		4
.L_51:
        /*0d28*/ 	.byte	0x04, 0x1e
        /*0d2a*/ 	.short	(.L_53 - .L_52)
.L_52:
        /*0d2c*/ 	.word	0x00000000


	//----- nvinfo : EIATTR_CBANK_PARAM_SIZE
	.align		4
.L_53:
        /*0d30*/ 	.byte	0x03, 0x19
        /*0d32*/ 	.short	0x0800


	//----- nvinfo : EIATTR_PARAM_CBANK
	.align		4
        /*0d34*/ 	.byte	0x04, 0x0a
        /*0d36*/ 	.short	(.L_55 - .L_54)
	.align		4
.L_54:
        /*0d38*/ 	.word	index@(.nv.constant0._ZN7cutlass13device_kernelINS_4gemm6kernel13GemmUniversalIN4cute5tupleIJiiiiEEENS1_10collective13CollectiveMmaINS1_35MainloopSm100TmaUmmaWarpSpecializedILi27ELi2ELi4ENS5_IJNS4_1CILi1EEESB_SB_EEEEENS5_IJNSA_ILi64EEESE_SE_EEEaNS5_IJlSB_lEEEaSG_NS4_8TiledMMAINS4_8MMA_AtomIJNS4_15SM100_MMA_S8_SSIaaiLi64ELi64ELNS4_4UMMA5MajorE0ELSL_0ELNSK_8SaturateE0EEEEEENS4_6LayoutISC_NS5_IJNSA_ILi0EEESQ_SQ_EEEEENS5_IJNS4_10UnderscoreEST_ST_EEEEENS4_13SM90_TMA_LOADENS4_14ComposedLayoutINS4_7SwizzleILi2ELi4ELi3EEENS4_18smem_ptr_flag_bitsILi8EEENSP_INS5_IJNSA_ILi8EEESE_EEENS5_IJSE_SB_EEEEEEEvNS4_8identityESW_S16_vS17_EENS_8epilogue10collective18CollectiveEpilogueINS19_23Sm100TmaWarpSpecializedILi1ELi1ELi32ELb0ELb0EEEJSF_NS5_IJNSP_ISE_SB_EES1E_EEEaSG_aSG_NS19_6fusion15FusionCallbacksIS1D_NS1G_17LinearCombinationIaiaiLNS_15FloatRoundStyleE2EEESF_S1F_JEEENS4_5SM1004TMEM4LOAD26SM100_TMEM_LOAD_16dp32b32xESW_S16_NS4_39AutoVectorizingCopyWithAssumedAlignmentILi128EEENS4_14SM90_TMA_STOREES16_S1R_S1R_EEEvvEEEEvNT_6ParamsE)
        /*0d3c*/ 	.short	0x0380
        /*0d3e*/ 	.short	0x0800


	//----- nvinfo : EIATTR_SW_WAR
	.align		4
.L_55:
        /*0d40*/ 	.byte	0x04, 0x36
        /*0d42*/ 	.short	(.L_57 - .L_56)
.L_56:
        /*0d44*/ 	.word	0x00000008
.L_57:


//--------------------- .nv.callgraph             --------------------------
	.section	.nv.callgraph,"",@"SHT_CUDA_CALLGRAPH"
	.align	4
	.sectionentsize	8
	.align		4
        /*0000*/ 	.word	0x00000000
	.align		4
        /*0004*/ 	.word	0xffffffff
	.align		4
        /*0008*/ 	.word	index@(_ZN7cutlass13device_kernelINS_4gemm6kernel13GemmUniversalIN4cute5tupleIJiiiiEEENS1_10collective13CollectiveMmaINS1_35MainloopSm100TmaUmmaWarpSpecializedILi27ELi2ELi4ENS5_IJNS4_1CILi1EEESB_SB_EEEEENS5_IJNSA_ILi64EEESE_SE_EEEaNS5_IJlSB_lEEEaSG_NS4_8TiledMMAINS4_8MMA_AtomIJNS4_15SM100_MMA_S8_SSIaaiLi64ELi64ELNS4_4UMMA5MajorE0ELSL_0ELNSK_8SaturateE0EEEEEENS4_6LayoutISC_NS5_IJNSA_ILi0EEESQ_SQ_EEEEENS5_IJNS4_10UnderscoreEST_ST_EEEEENS4_13SM90_TMA_LOADENS4_14ComposedLayoutINS4_7SwizzleILi2ELi4ELi3EEENS4_18smem_ptr_flag_bitsILi8EEENSP_INS5_IJNSA_ILi8EEESE_EEENS5_IJSE_SB_EEEEEEEvNS4_8identityESW_S16_vS17_EENS_8epilogue10collective18CollectiveEpilogueINS19_23Sm100TmaWarpSpecializedILi1ELi1ELi32ELb0ELb0EEEJSF_NS5_IJNSP_ISE_SB_EES1E_EEEaSG_aSG_NS19_6fusion15FusionCallbacksIS1D_NS1G_17LinearCombinationIaiaiLNS_15FloatRoundStyleE2EEESF_S1F_JEEENS4_5SM1004TMEM4LOAD26SM100_TMEM_LOAD_16dp32b32xESW_S16_NS4_39AutoVectorizingCopyWithAssumedAlignmentILi128EEENS4_14SM90_TMA_STOREES16_S1R_S1R_EEEvvEEEEvNT_6ParamsE)
	.align		4
        /*000c*/ 	.word	index@(__assertfail)
	.align		4
        /*0010*/ 	.word	0x00000000
	.align		4
        /*0014*/ 	.word	0xfffffffe
	.align		4
        /*0018*/ 	.word	0x00000000
	.align		4
        /*001c*/ 	.word	0xfffffffd
	.align		4
        /*0020*/ 	.word	0x00000000
	.align		4
        /*0024*/ 	.word	0xfffffffc


//--------------------- .nv.constant4             --------------------------
	.section	.nv.constant4,"a",@progbits
	.align	8
	.align		8
.nv.constant4:
        /*0000*/ 	.dword	__assertfail
	.align		8
        /*0008*/ 	.dword	__unnamed_1
	.align		8
        /*0010*/ 	.dword	__unnamed_2
	.align		8
        /*0018*/ 	.dword	_ZN40_INTERNAL_66fe73ea_4_k_cu_2f3389bd_403264cuda3std3__45__cpo5beginE
	.align		8
        /*0020*/ 	.dword	_ZN40_INTERNAL_66fe73ea_4_k_cu_2f3389bd_403264cuda3std3__45__cpo3endE
	.align		8
        /*0028*/ 	.dword	_ZN40_INTERNAL_66fe73ea_4_k_cu_2f3389bd_403264cuda3std3__45__cpo6cbeginE
	.align		8
        /*0030*/ 	.dword	_ZN40_INTERNAL_66fe73ea_4_k_cu_2f3389bd_403264cuda3std3__45__cpo4cendE
	.align		8
        /*0038*/ 	.dword	_ZN40_INTERNAL_66fe73ea_4_k_cu_2f3389bd_403264cuda3std3__442_GLOBAL__N__66fe73ea_4_k_cu_2f3389bd_403266ignoreE
	.align		8
        /*0040*/ 	.dword	_ZN40_INTERNAL_66fe73ea_4_k_cu_2f3389bd_403264cuda3std3__419piecewise_constructE
	.align		8
        /*0048*/ 	.dword	_ZN40_INTERNAL_66fe73ea_4_k_cu_2f3389bd_403264cuda3std3__48in_placeE
	.align		8
        /*0050*/ 	.dword	_ZN40_INTERNAL_66fe73ea_4_k_cu_2f3389bd_403264cuda3std6ranges3__45__cpo4swapE
	.align		8
        /*0058*/ 	.dword	_ZN40_INTERNAL_66fe73ea_4_k_cu_2f3389bd_403264cuda3std6ranges3__45__cpo9iter_moveE
	.align		8
        /*0060*/ 	.dword	_ZN40_INTERNAL_66fe73ea_4_k_cu_2f3389bd_403264cute7productE
	.align		8
        /*0068*/ 	.dword	_ZN40_INTERNAL_66fe73ea_4_k_cu_2f3389bd_403264cute1_E
	.align		8
        /*0070*/ 	.dword	$str$25
	.align		8
        /*0078*/ 	.dword	$str$26
	.align		8
        /*0080*/ 	.dword	$str$27
	.align		8
        /*0088*/ 	.dword	$str$28


//--------------------- .text._ZN7cutlass13device_kernelINS_4gemm6kernel13GemmUniversalIN4cute5tupleIJiiiiEEENS1_10collective13CollectiveMmaINS1_35MainloopSm100TmaUmmaWarpSpecializedILi27ELi2ELi4ENS5_IJNS4_1CILi1EEESB_SB_EEEEENS5_IJNSA_ILi64EEESE_SE_EEEaNS5_IJlSB_lEEEaSG_NS4_8TiledMMAINS4_8MMA_AtomIJNS4_15SM100_MMA_S8_SSIaaiLi64ELi64ELNS4_4UMMA5MajorE0ELSL_0ELNSK_8SaturateE0EEEEEENS4_6LayoutISC_NS5_IJNSA_ILi0EEESQ_SQ_EEEEENS5_IJNS4_10UnderscoreEST_ST_EEEEENS4_13SM90_TMA_LOADENS4_14ComposedLayoutINS4_7SwizzleILi2ELi4ELi3EEENS4_18smem_ptr_flag_bitsILi8EEENSP_INS5_IJNSA_ILi8EEESE_EEENS5_IJSE_SB_EEEEEEEvNS4_8identityESW_S16_vS17_EENS_8epilogue10collective18CollectiveEpilogueINS19_23Sm100TmaWarpSpecializedILi1ELi1ELi32ELb0ELb0EEEJSF_NS5_IJNSP_ISE_SB_EES1E_EEEaSG_aSG_NS19_6fusion15FusionCallbacksIS1D_NS1G_17LinearCombinationIaiaiLNS_15FloatRoundStyleE2EEESF_S1F_JEEENS4_5SM1004TMEM4LOAD26SM100_TMEM_LOAD_16dp32b32xESW_S16_NS4_39AutoVectorizingCopyWithAssumedAlignmentILi128EEENS4_14SM90_TMA_STOREES16_S1R_S1R_EEEvvEEEEvNT_6ParamsE --------------------------
	.section	.text._ZN7cutlass13device_kernelINS_4gemm6kernel13GemmUniversalIN4cute5tupleIJiiiiEEENS1_10collective13CollectiveMmaINS1_35MainloopSm100TmaUmmaWarpSpecializedILi27ELi2ELi4ENS5_IJNS4_1CILi1EEESB_SB_EEEEENS5_IJNSA_ILi64EEESE_SE_EEEaNS5_IJlSB_lEEEaSG_NS4_8TiledMMAINS4_8MMA_AtomIJNS4_15SM100_MMA_S8_SSIaaiLi64ELi64ELNS4_4UMMA5MajorE0ELSL_0ELNSK_8SaturateE0EEEEEENS4_6LayoutISC_NS5_IJNSA_ILi0EEESQ_SQ_EEEEENS5_IJNS4_10UnderscoreEST_ST_EEEEENS4_13SM90_TMA_LOADENS4_14ComposedLayoutINS4_7SwizzleILi2ELi4ELi3EEENS4_18smem_ptr_flag_bitsILi8EEENSP_INS5_IJNSA_ILi8EEESE_EEENS5_IJSE_SB_EEEEEEEvNS4_8identityESW_S16_vS17_EENS_8epilogue10collective18CollectiveEpilogueINS19_23Sm100TmaWarpSpecializedILi1ELi1ELi32ELb0ELb0EEEJSF_NS5_IJNSP_ISE_SB_EES1E_EEEaSG_aSG_NS19_6fusion15FusionCallbacksIS1D_NS1G_17LinearCombinationIaiaiLNS_15FloatRoundStyleE2EEESF_S1F_JEEENS4_5SM1004TMEM4LOAD26SM100_TMEM_LOAD_16dp32b32xESW_S16_NS4_39AutoVectorizingCopyWithAssumedAlignmentILi128EEENS4_14SM90_TMA_STOREES16_S1R_S1R_EEEvvEEEEvNT_6ParamsE,"ax",@progbits
	.align	128
.text._ZN7cutlass13device_kernelINS_4gemm6kernel13GemmUniversalIN4cute5tupleIJiiiiEEENS1_10collective13CollectiveMmaINS1_35MainloopSm100TmaUmmaWarpSpecializedILi27ELi2ELi4ENS5_IJNS4_1CILi1EEESB_SB_EEEEENS5_IJNSA_ILi64EEESE_SE_EEEaNS5_IJlSB_lEEEaSG_NS4_8TiledMMAINS4_8MMA_AtomIJNS4_15SM100_MMA_S8_SSIaaiLi64ELi64ELNS4_4UMMA5MajorE0ELSL_0ELNSK_8SaturateE0EEEEEENS4_6LayoutISC_NS5_IJNSA_ILi0EEESQ_SQ_EEEEENS5_IJNS4_10UnderscoreEST_ST_EEEEENS4_13SM90_TMA_LOADENS4_14ComposedLayoutINS4_7SwizzleILi2ELi4ELi3EEENS4_18smem_ptr_flag_bitsILi8EEENSP_INS5_IJNSA_ILi8EEESE_EEENS5_IJSE_SB_EEEEEEEvNS4_8identityESW_S16_vS17_EENS_8epilogue10collective18CollectiveEpilogueINS19_23Sm100TmaWarpSpecializedILi1ELi1ELi32ELb0ELb0EEEJSF_NS5_IJNSP_ISE_SB_EES1E_EEEaSG_aSG_NS19_6fusion15FusionCallbacksIS1D_NS1G_17LinearCombinationIaiaiLNS_15FloatRoundStyleE2EEESF_S1F_JEEENS4_5SM1004TMEM4LOAD26SM100_TMEM_LOAD_16dp32b32xESW_S16_NS4_39AutoVectorizingCopyWithAssumedAlignmentILi128EEENS4_14SM90_TMA_STOREES16_S1R_S1R_EEEvvEEEEvNT_6ParamsE:
        .type           _ZN7cutlass13device_kernelINS_4gemm6kernel13GemmUniversalIN4cute5tupleIJiiiiEEENS1_10collective13CollectiveMmaINS1_35MainloopSm100TmaUmmaWarpSpecializedILi27ELi2ELi4ENS5_IJNS4_1CILi1EEESB_SB_EEEEENS5_IJNSA_ILi64EEESE_SE_EEEaNS5_IJlSB_lEEEaSG_NS4_8TiledMMAINS4_8MMA_AtomIJNS4_15SM100_MMA_S8_SSIaaiLi64ELi64ELNS4_4UMMA5MajorE0ELSL_0ELNSK_8SaturateE0EEEEEENS4_6LayoutISC_NS5_IJNSA_ILi0EEESQ_SQ_EEEEENS5_IJNS4_10UnderscoreEST_ST_EEEEENS4_13SM90_TMA_LOADENS4_14ComposedLayoutINS4_7SwizzleILi2ELi4ELi3EEENS4_18smem_ptr_flag_bitsILi8EEENSP_INS5_IJNSA_ILi8EEESE_EEENS5_IJSE_SB_EEEEEEEvNS4_8identityESW_S16_vS17_EENS_8epilogue10collective18CollectiveEpilogueINS19_23Sm100TmaWarpSpecializedILi1ELi1ELi32ELb0ELb0EEEJSF_NS5_IJNSP_ISE_SB_EES1E_EEEaSG_aSG_NS19_6fusion15FusionCallbacksIS1D_NS1G_17LinearCombinationIaiaiLNS_15FloatRoundStyleE2EEESF_S1F_JEEENS4_5SM1004TMEM4LOAD26SM100_TMEM_LOAD_16dp32b32xESW_S16_NS4_39AutoVectorizingCopyWithAssumedAlignmentILi128EEENS4_14SM90_TMA_STOREES16_S1R_S1R_EEEvvEEEEvNT_6ParamsE,@function
        .size           _ZN7cutlass13device_kernelINS_4gemm6kernel13GemmUniversalIN4cute5tupleIJiiiiEEENS1_10collective13CollectiveMmaINS1_35MainloopSm100TmaUmmaWarpSpecializedILi27ELi2ELi4ENS5_IJNS4_1CILi1EEESB_SB_EEEEENS5_IJNSA_ILi64EEESE_SE_EEEaNS5_IJlSB_lEEEaSG_NS4_8TiledMMAINS4_8MMA_AtomIJNS4_15SM100_MMA_S8_SSIaaiLi64ELi64ELNS4_4UMMA5MajorE0ELSL_0ELNSK_8SaturateE0EEEEEENS4_6LayoutISC_NS5_IJNSA_ILi0EEESQ_SQ_EEEEENS5_IJNS4_10UnderscoreEST_ST_EEEEENS4_13SM90_TMA_LOADENS4_14ComposedLayoutINS4_7SwizzleILi2ELi4ELi3EEENS4_18smem_ptr_flag_bitsILi8EEENSP_INS5_IJNSA_ILi8EEESE_EEENS5_IJSE_SB_EEEEEEEvNS4_8identityESW_S16_vS17_EENS_8epilogue10collective18CollectiveEpilogueINS19_23Sm100TmaWarpSpecializedILi1ELi1ELi32ELb0ELb0EEEJSF_NS5_IJNSP_ISE_SB_EES1E_EEEaSG_aSG_NS19_6fusion15FusionCallbacksIS1D_NS1G_17LinearCombinationIaiaiLNS_15FloatRoundStyleE2EEESF_S1F_JEEENS4_5SM1004TMEM4LOAD26SM100_TMEM_LOAD_16dp32b32xESW_S16_NS4_39AutoVectorizingCopyWithAssumedAlignmentILi128EEENS4_14SM90_TMA_STOREES16_S1R_S1R_EEEvvEEEEvNT_6ParamsE,(.L_x_198 - _ZN7cutlass13device_kernelINS_4gemm6kernel13GemmUniversalIN4cute5tupleIJiiiiEEENS1_10collective13CollectiveMmaINS1_35MainloopSm100TmaUmmaWarpSpecializedILi27ELi2ELi4ENS5_IJNS4_1CILi1EEESB_SB_EEEEENS5_IJNSA_ILi64EEESE_SE_EEEaNS5_IJlSB_lEEEaSG_NS4_8TiledMMAINS4_8MMA_AtomIJNS4_15SM100_MMA_S8_SSIaaiLi64ELi64ELNS4_4UMMA5MajorE0ELSL_0ELNSK_8SaturateE0EEEEEENS4_6LayoutISC_NS5_IJNSA_ILi0EEESQ_SQ_EEEEENS5_IJNS4_10UnderscoreEST_ST_EEEEENS4_13SM90_TMA_LOADENS4_14ComposedLayoutINS4_7SwizzleILi2ELi4ELi3EEENS4_18smem_ptr_flag_bitsILi8EEENSP_INS5_IJNSA_ILi8EEESE_EEENS5_IJSE_SB_EEEEEEEvNS4_8identityESW_S16_vS17_EENS_8epilogue10collective18CollectiveEpilogueINS19_23Sm100TmaWarpSpecializedILi1ELi1ELi32ELb0ELb0EEEJSF_NS5_IJNSP_ISE_SB_EES1E_EEEaSG_aSG_NS19_6fusion15FusionCallbacksIS1D_NS1G_17LinearCombinationIaiaiLNS_15FloatRoundStyleE2EEESF_S1F_JEEENS4_5SM1004TMEM4LOAD26SM100_TMEM_LOAD_16dp32b32xESW_S16_NS4_39AutoVectorizingCopyWithAssumedAlignmentILi128EEENS4_14SM90_TMA_STOREES16_S1R_S1R_EEEvvEEEEvNT_6ParamsE)
        .other          _ZN7cutlass13device_kernelINS_4gemm6kernel13GemmUniversalIN4cute5tupleIJiiiiEEENS1_10collective13CollectiveMmaINS1_35MainloopSm100TmaUmmaWarpSpecializedILi27ELi2ELi4ENS5_IJNS4_1CILi1EEESB_SB_EEEEENS5_IJNSA_ILi64EEESE_SE_EEEaNS5_IJlSB_lEEEaSG_NS4_8TiledMMAINS4_8MMA_AtomIJNS4_15SM100_MMA_S8_SSIaaiLi64ELi64ELNS4_4UMMA5MajorE0ELSL_0ELNSK_8SaturateE0EEEEEENS4_6LayoutISC_NS5_IJNSA_ILi0EEESQ_SQ_EEEEENS5_IJNS4_10UnderscoreEST_ST_EEEEENS4_13SM90_TMA_LOADENS4_14ComposedLayoutINS4_7SwizzleILi2ELi4ELi3EEENS4_18smem_ptr_flag_bitsILi8EEENSP_INS5_IJNSA_ILi8EEESE_EEENS5_IJSE_SB_EEEEEEEvNS4_8identityESW_S16_vS17_EENS_8epilogue10collective18CollectiveEpilogueINS19_23Sm100TmaWarpSpecializedILi1ELi1ELi32ELb0ELb0EEEJSF_NS5_IJNSP_ISE_SB_EES1E_EEEaSG_aSG_NS19_6fusion15FusionCallbacksIS1D_NS1G_17LinearCombinationIaiaiLNS_15FloatRoundStyleE2EEESF_S1F_JEEENS4_5SM1004TMEM4LOAD26SM100_TMEM_LOAD_16dp32b32xESW_S16_NS4_39AutoVectorizingCopyWithAssumedAlignmentILi128EEENS4_14SM90_TMA_STOREES16_S1R_S1R_EEEvvEEEEvNT_6ParamsE,@"STO_CUDA_ENTRY STV_DEFAULT"
_ZN7cutlass13device_kernelINS_4gemm6kernel13GemmUniversalIN4cute5tupleIJiiiiEEENS1_10collective13CollectiveMmaINS1_35MainloopSm100TmaUmmaWarpSpecializedILi27ELi2ELi4ENS5_IJNS4_1CILi1EEESB_SB_EEEEENS5_IJNSA_ILi64EEESE_SE_EEEaNS5_IJlSB_lEEEaSG_NS4_8TiledMMAINS4_8MMA_AtomIJNS4_15SM100_MMA_S8_SSIaaiLi64ELi64ELNS4_4UMMA5MajorE0ELSL_0ELNSK_8SaturateE0EEEEEENS4_6LayoutISC_NS5_IJNSA_ILi0EEESQ_SQ_EEEEENS5_IJNS4_10UnderscoreEST_ST_EEEEENS4_13SM90_TMA_LOADENS4_14ComposedLayoutINS4_7SwizzleILi2ELi4ELi3EEENS4_18smem_ptr_flag_bitsILi8EEENSP_INS5_IJNSA_ILi8EEESE_EEENS5_IJSE_SB_EEEEEEEvNS4_8identityESW_S16_vS17_EENS_8epilogue10collective18CollectiveEpilogueINS19_23Sm100TmaWarpSpecializedILi1ELi1ELi32ELb0ELb0EEEJSF_NS5_IJNSP_ISE_SB_EES1E_EEEaSG_aSG_NS19_6fusion15FusionCallbacksIS1D_NS1G_17LinearCombinationIaiaiLNS_15FloatRoundStyleE2EEESF_S1F_JEEENS4_5SM1004TMEM4LOAD26SM100_TMEM_LOAD_16dp32b32xESW_S16_NS4_39AutoVectorizingCopyWithAssumedAlignmentILi128EEENS4_14SM90_TMA_STOREES16_S1R_S1R_EEEvvEEEEvNT_6ParamsE:
[----:B------:R-:W1:Y:S01]  /*0000*/  LDC R1, c[0x0][0x37c] ;  /* 0x0000df00ff017b82 */ /* 0x000e620000000800 */
[----:B------:R-:W2:Y:S01]  /*0010*/  S2R R103, SR_TID.X ;  /* 0x0000000000677919 */ /* 0x000ea20000002100 */
[----:B------:R-:W3:Y:S01]  /*0020*/  LDCU.64 UR4, c[0x0][0x890] ;  /* 0x00011200ff0477ac */ /* 0x000ee20008000a00 */
[----:B------:R-:W-:Y:S02]  /*0030*/  PRMT R98, RZ, 0x7610, R98 ;  /* 0x00007610ff627816 */ /* 0x000fe40000000062 */
[----:B------:R-:W-:Y:S01]  /*0040*/  ELECT P5, URZ, PT ;  /* 0x0000000000ff782f */ /* 0x000fe200038a0000 */
[----:B------:R-:W4:Y:S01]  /*0050*/  LDCU.64 UR40, c[0x0][0x358] ;  /* 0x00006b00ff2877ac */ /* 0x000f220008000a00 */
[----:B---3--:R-:W-:-:S04]  /*0060*/  UISETP.NE.U32.AND UP0, UPT, UR4, URZ, UPT ;  /* 0x000000ff0400728c */ /* 0x008fc8000bf05070 */
[----:B------:R-:W-:Y:S01]  /*0070*/  UISETP.NE.AND.EX UP0, UPT, UR5, URZ, UPT, UP0 ;  /* 0x000000ff0500728c */ /* 0x000fe2000bf05300 */
[----:B--2---:R-:W-:-:S05]  /*0080*/  SHF.R.U32.HI R106, RZ, 0x5, R103 ;  /* 0x00000005ff6a7819 */ /* 0x004fca0000011667 */
[----:B------:R-:W2:Y:S02]  /*0090*/  SHFL.IDX PT, R0, R106, RZ, 0x1f ;  /* 0x00001fff6a007589 */ /* 0x000ea400000e0000 */
[----:B--2---:R-:W-:Y:S01]  /*00a0*/  R2UR UR8, R0 ;  /* 0x00000000000872ca */ /* 0x004fe200000e0000 */
[----:B-1--4-:R-:W-:-:S14]  /*00b0*/  BRA.U UP0, `(.L_x_0) ;  /* 0x00000001002c7547 */ /* 0x012fdc000b800000 */
[----:B------:R-:W1:Y:S02]  /*00c0*/  LDCU.64 UR6, c[0x0][0x888] ;  /* 0x00011100ff0677ac */ /* 0x000e640008000a00 */
[----:B-1----:R-:W-:-:S04]  /*00d0*/  UISETP.NE.U32.AND UP0, UPT, UR6, URZ, UPT ;  /* 0x000000ff0600728c */ /* 0x002fc8000bf05070 */
[----:B------:R-:W-:-:S09]  /*00e0*/  UISETP.NE.AND.EX UP0, UPT, UR7, URZ, UPT, UP0 ;  /* 0x000000ff0700728c */ /* 0x000fd2000bf05300 */
[----:B------:R-:W-:Y:S05]  /*00f0*/  BRA.U !UP0, `(.L_x_1) ;  /* 0x0000000108107547 */ /* 0x000fea000b800000 */
[----:B------:R-:W1:Y:S02]  /*0100*/  LDC.64 R48, c[0x0][0x888] ;  /* 0x00022200ff307b82 */ /* 0x000e640000000a00 */
[----:B-1----:R1:W5:Y:S01]  /*0110*/  LDG.E R48, desc[UR40][R48.64] ;  /* 0x0000002830307981 */ /* 0x002362000c1e1900 */
[----:B------:R-:W-:Y:S01]  /*0120*/  HFMA2 R98, -RZ, RZ, 0, 5.9604644775390625e-08 ;  /* 0x00000001ff627431 */ /* 0x000fe200000001ff */
[----:B------:R-:W-:Y:S05]  /*0130*/  BRA `(.L_x_0) ;  /* 0x00000000000c7947 */ /* 0x000fea0003800000 */
.L_x_1:
[----:B------:R-:W1:Y:S01]  /*0140*/  LDCU UR6, c[0x0][0x880] ;  /* 0x00011000ff0677ac */ /* 0x000e620008000800 */
[----:B------:R-:W-:Y:S01]  /*0150*/  HFMA2 R98, -RZ, RZ, 0, 5.9604644775390625e-08 ;  /* 0x00000001ff627431 */ /* 0x000fe200000001ff */
[----:B-1----:R-:W-:-:S07]  /*0160*/  MOV R48, UR6 ;  /* 0x0000000600307c02 */ /* 0x002fce0008000f00 */
.L_x_0:
[----:B------:R-:W2:Y:S02]  /*0170*/  LDCU.64 UR6, c[0x0][0x8b0] ;  /* 0x00011600ff0677ac */ /* 0x000ea40008000a00 */
[----:B--2---:R-:W-:-:S04]  /*0180*/  UISETP.NE.U32.AND UP0, UPT, UR6, URZ, UPT ;  /* 0x000000ff0600728c */ /* 0x004fc8000bf05070 */
[----:B------:R-:W-:-:S09]  /*0190*/  UISETP.NE.AND.EX UP0, UPT, UR7, URZ, UPT, UP0 ;  /* 0x000000ff0700728c */ /* 0x000fd2000bf05300 */
[----:B------:R-:W-:Y:S05]  /*01a0*/  BRA.U UP0, `(.L_x_2) ;  /* 0x0000000100247547 */ /* 0x000fea000b800000 */
[----:B------:R-:W2:Y:S02]  /*01b0*/  LDCU.64 UR6, c[0x0][0x8a8] ;  /* 0x00011500ff0677ac */ /* 0x000ea40008000a00 */
[----:B--2---:R-:W-:-:S04]  /*01c0*/  UISETP.NE.U32.AND UP0, UPT, UR6, URZ, UPT ;  /* 0x000000ff0600728c */ /* 0x004fc8000bf05070 */
[----:B------:R-:W-:-:S09]  /*01d0*/  UISETP.NE.AND.EX UP0, UPT, UR7, URZ, UPT, UP0 ;  /* 0x000000ff0700728c */ /* 0x000fd2000bf05300 */
[----:B------:R-:W-:Y:S05]  /*01e0*/  BRA.U !UP0, `(.L_x_3) ;  /* 0x00000001080c7547 */ /* 0x000fea000b800000 */
[----:B------:R-:W2:Y:S02]  /*01f0*/  LDC.64 R2, c[0x0][0x8a8] ;  /* 0x00022a00ff027b82 */ /* 0x000ea40000000a00 */
[----:B--2---:R2:W5:Y:S01]  /*0200*/  LDG.E R47, desc[UR40][R2.64] ;  /* 0x00000028022f7981 */ /* 0x004562000c1e1900 */
[----:B------:R-:W-:Y:S05]  /*0210*/  BRA `(.L_x_2) ;  /* 0x0000000000087947 */ /* 0x000fea0003800000 */
.L_x_3:
[----:B------:R-:W2:Y:S02]  /*0220*/  LDCU UR6, c[0x0][0x8a0] ;  /* 0x00011400ff0677ac */ /* 0x000ea40008000800 */
[----:B--2---:R-:W-:Y:S02]  /*0230*/  MOV R47, UR6 ;  /* 0x00000006002f7c02 */ /* 0x004fe40008000f00 */
.L_x_2:
[----:B------:R-:W-:Y:S01]  /*0240*/  IMAD.U32 R0, RZ, RZ, UR8 ;  /* 0x00000008ff007e24 */ /* 0x000fe2000f8e00ff */
[----:B------:R-:W-:Y:S04]  /*0250*/  BSSY.RECONVERGENT B0, `(.L_x_4) ;  /* 0x000000c000007945 */ /* 0x000fe80003800200 */
[C---:B------:R-:W-:Y:S02]  /*0260*/  ISETP.NE.OR P1, PT, R0.reuse, 0x1, !P5 ;  /* 0x000000010000780c */ /* 0x040fe40006f25670 */
[----:B------:R-:W-:-:S11]  /*0270*/  ISETP.NE.OR P0, PT, R0, 0x3, !P5 ;  /* 0x000000030000780c */ /* 0x000fd60006f05670 */
[----:B------:R-:W-:Y:S05]  /*0280*/  @P1 BRA `(.L_x_5) ;  /* 0x0000000000201947 */ /* 0x000fea0003800000 */
[----:B------:R-:W3:Y:S02]  /*0290*/  LDCU.64 UR6, c[0x0][0x348] ;  /* 0x00006900ff0677ac */ /* 0x000ee40008000a00 */
[----:B---3--:R-:W-:Y:S02]  /*02a0*/  UIADD3 UR10, UP1, UPT, UR6, 0x80, URZ ;  /* 0x00000080060a7890 */ /* 0x008fe4000ff3e0ff */
[----:B------:R-:W-:Y:S02]  /*02b0*/  UIADD3 UR6, UP0, UPT, UR6, 0x180, URZ ;  /* 0x0000018006067890 */ /* 0x000fe4000ff1e0ff */
[----:B------:R-:W-:Y:S02]  /*02c0*/  UIADD3.X UR11, UPT, UPT, URZ, UR7, URZ, UP1, !UPT ;  /* 0x00000007ff0b7290 */ /* 0x000fe40008ffe4ff */
[----:B------:R-:W-:-:S07]  /*02d0*/  UIADD3.X UR7, UPT, UPT, URZ, UR7, URZ, UP0, !UPT ;  /* 0x00000007ff077290 */ /* 0x000fce00087fe4ff */
[----:B------:R3:W-:Y:S02]  /*02e0*/  UTMACCTL.PF [UR10] ;  /* 0x000000000a0079b9 */ /* 0x0007e40008040000 */
[----:B------:R3:W-:Y:S02]  /*02f0*/  UTMACCTL.PF [UR6] ;  /* 0x00000000060079b9 */ /* 0x0007e40008040000 */
[----:B---3--:R-:W-:Y:S01]  /*0300*/  NOP ;  /* 0x0000000000007918 */ /* 0x008fe20000000000 */
.L_x_5:
[----:B------:R-:W-:Y:S05]  /*0310*/  BSYNC.RECONVERGENT B0 ;  /* 0x0000000000007941 */ /* 0x000fea0003800200 */
.L_x_4:
[----:B------:R-:W-:Y:S04]  /*0320*/  BSSY.RECONVERGENT B0, `(.L_x_6) ;  /* 0x000000a000007945 */ /* 0x000fe80003800200 */
        /* <DEDUP_REMOVED lines=9> */
.L_x_7:
[----:B------:R-:W-:Y:S05]  /*03c0*/  BSYNC.RECONVERGENT B0 ;  /* 0x0000000000007941 */ /* 0x000fea0003800200 */
.L_x_6:
[----:B------:R-:W3:Y:S01]  /*03d0*/  LDCU.64 UR6, c[0x0][0x888] ;  /* 0x00011100ff0677ac */ /* 0x000ee20008000a00 */
[----:B------:R-:W-:Y:S02]  /*03e0*/  UISETP.EQ.U32.AND UP1, UPT, UR4, URZ, UPT ;  /* 0x000000ff0400728c */ /* 0x000fe4000bf22070 */
[----:B------:R-:W-:Y:S02]  /*03f0*/  UPLOP3.LUT UP2, UPT, UPT, UPT, UPT, 0x80, 0x8 ;  /* 0x000000000008789c */ /* 0x000fe40003f4f070 */
[----:B---3--:R-:W-:-:S04]  /*0400*/  UISETP.NE.U32.AND UP0, UPT, UR6, URZ, UPT ;  /* 0x000000ff0600728c */ /* 0x008fc8000bf05070 */
[----:B------:R-:W-:-:S04]  /*0410*/  UISETP.NE.AND.EX UP0, UPT, UR7, URZ, UPT, UP0 ;  /* 0x000000ff0700728c */ /* 0x000fc8000bf05300 */
[----:B------:R-:W-:-:S04]  /*0420*/  UISETP.EQ.OR.EX UP3, UPT, UR5, URZ, !UP0, UP1 ;  /* 0x000000ff0500728c */ /* 0x000fc8000c762710 */
[----:B------:R-:W-:-:S05]  /*0430*/  UP2UR UR44, UPR, URZ, 0x8 ;  /* 0x00000008ff2c7883 */ /* 0x000fca0008000000 */
[----:B------:R-:W-:Y:S07]  /*0440*/  BRA.U !UP3, `(.L_x_8) ;  /* 0x000000010b207547 */ /* 0x000fee000b800000 */
[----:B-----5:R-:W-:Y:S01]  /*0450*/  R2UR UR6, R48 ;  /* 0x00000000300672ca */ /* 0x020fe200000e0000 */
[----:B------:R-:W-:Y:S02]  /*0460*/  UISETP.NE.U32.AND UP2, UPT, UR4, URZ, UPT ;  /* 0x000000ff0400728c */ /* 0x000fe4000bf45070 */
[----:B------:R-:W-:Y:S02]  /*0470*/  USEL UR4, URZ, 0xffffffff, UP0 ;  /* 0xffffffffff047887 */ /* 0x000fe40008000000 */
[----:B------:R-:W-:-:S08]  /*0480*/  UISETP.NE.AND.EX UP2, UPT, UR5, URZ, UPT, UP2 ;  /* 0x000000ff0500728c */ /* 0x000fd0000bf45320 */
[----:B------:R-:W-:-:S04]  /*0490*/  UISETP.NE.AND UP1, UPT, UR6, URZ, UPT ;  /* 0x000000ff0600728c */ /* 0x000fc8000bf25270 */
[----:B------:R-:W-:-:S04]  /*04a0*/  @!UP2 USEL UR4, URZ, 0xffffffff, UP1 ;  /* 0xffffffffff04a887 */ /* 0x000fc80008800000 */
[----:B------:R-:W-:-:S04]  /*04b0*/  ULOP3.LUT UR4, UR4, 0x1, URZ, 0xc0, !UPT ;  /* 0x0000000104047892 */ /* 0x000fc8000f8ec0ff */
[----:B------:R-:W-:-:S11]  /*04c0*/  UISETP.NE.U32.AND UP2, UPT, UR4, 0x1, UPT ;  /* 0x000000010400788c */ /* 0x000fd6000bf45070 */
.L_x_8:
[----:B--2---:R-:W2:Y:S01]  /*04d0*/  SHFL.IDX PT, R2, R106, RZ, 0x1f ;  /* 0x00001fff6a027589 */ /* 0x004ea200000e0000 */
[----:B------:R-:W-:-:S04]  /*04e0*/  UISETP.NE.AND UP1, UPT, UR8, 0x2, UPT ;  /* 0x000000020800788c */ /* 0x000fc8000bf25270 */
[----:B------:R-:W-:Y:S01]  /*04f0*/  USEL UR13, URZ, 0x1, UP1 ;  /* 0x00000001ff0d7887 */ /* 0x000fe20008800000 */
[----:B--2---:R-:W-:-:S13]  /*0500*/  ISETP.NE.AND P0, PT, R2, RZ, PT ;  /* 0x000000ff0200720c */ /* 0x004fda0003f05270 */
[----:B------:R-:W-:Y:S05]  /*0510*/  @P0 BRA `(.L_x_9) ;  /* 0x00000004000c0947 */ /* 0x000fea0003800000 */
[----:B------:R-:W-:Y:S01]  /*0520*/  ELECT P0, URZ, PT ;  /* 0x0000000000ff782f */ /* 0x000fe20003800000 */
[----:B------:R-:W-:-:S12]  /*0530*/  BSSY.RECONVERGENT B0, `(.L_x_9) ;  /* 0x0000041000007945 */ /* 0x000fd80003800200 */
[----:B------:R-:W-:Y:S05]  /*0540*/  @!P0 BRA `(.L_x_10) ;  /* 0x0000000000fc8947 */ /* 0x000fea0003800000 */
[----:B------:R-:W2:Y:S01]  /*0550*/  S2UR UR5, SR_CgaCtaId ;  /* 0x00000000000579c3 */ /* 0x000ea20000008800 */
[----:B------:R-:W-:Y:S01]  /*0560*/  UMOV UR6, 0x400 ;  /* 0x0000040000067882 */ /* 0x000fe20000000000 */
[----:B------:R-:W-:Y:S01]  /*0570*/  UMOV UR4, 0x1 ;  /* 0x0000000100047882 */ /* 0x000fe20000000000 */
[----:B--2---:R-:W-:Y:S02]  /*0580*/  ULEA UR5, UR5, UR6, 0x18 ;  /* 0x0000000605057291 */ /* 0x004fe4000f8ec0ff */
[----:B------:R-:W-:-:S04]  /*0590*/  UIADD3 UR6, UPT, UPT, -UR4, 0x100000, URZ ;  /* 0x0010000004067890 */ /* 0x000fc8000fffe1ff */
[----:B------:R-:W-:Y:S02]  /*05a0*/  USHF.L.U32 UR7, UR6, 0xb, URZ ;  /* 0x0000000b06077899 */ /* 0x000fe400080006ff */
[----:B------:R-:W-:Y:S01]  /*05b0*/  USHF.L.U32 UR6, UR6, 0x1, URZ ;  /* 0x0000000106067899 */ /* 0x000fe200080006ff */
[----:B------:R-:W2:Y:S11]  /*05c0*/  FENCE.VIEW.ASYNC.S ;  /* 0x00000000000073c6 */ /* 0x000eb60000000000 */
[----:B--2---:R2:W3:Y:S01]  /*05d0*/  SYNCS.EXCH.64 URZ, [UR5], UR6 ;  /* 0x0000000605ff75b2 */ /* 0x0044e20008000100 */
[----:B------:R2:W4:Y:S01]  /*05e0*/  SYNCS.EXCH.64 URZ, [UR5+0xd8], UR6 ;  /* 0x0000d80605ff75b2 */ /* 0x0005220008000100 */
[----:B------:R2:W1:Y:S01]  /*05f0*/  SYNCS.EXCH.64 URZ, [UR5+0x8], UR6 ;  /* 0x0000080605ff75b2 */ /* 0x0004620008000100 */
        /* <DEDUP_REMOVED lines=50> */
[----:B------:R2:W1:Y:S02]  /*0920*/  SYNCS.EXCH.64 URZ, [UR5+0x1a8], UR6 ;  /* 0x0001a80605ff75b2 */ /* 0x0004640008000100 */
[----:B--234-:R-:W-:Y:S01]  /*0930*/  NOP ;  /* 0x0000000000007918 */ /* 0x01cfe20000000000 */
.L_x_10:
[----:B------:R-:W-:Y:S05]  /*0940*/  BSYNC.RECONVERGENT B0 ;  /* 0x0000000000007941 */ /* 0x000fea0003800200 */
.L_x_9:
[----:B------:R-:W2:Y:S01]  /*0950*/  SHFL.IDX PT, R2, R106, RZ, 0x1f ;  /* 0x00001fff6a027589 */ /* 0x000ea200000e0000 */
[----:B------:R-:W-:Y:S01]  /*0960*/  NOP ;  /* 0x0000000000007918 */ /* 0x000fe20000000000 */
[----:B--2---:R-:W-:-:S13]  /*0970*/  ISETP.NE.AND P0, PT, R2, 0x1, PT ;  /* 0x000000010200780c */ /* 0x004fda0003f05270 */
[----:B------:R-:W-:Y:S05]  /*0980*/  @P0 BRA `(.L_x_11) ;  /* 0x0000000000400947 */ /* 0x000fea0003800000 */
[----:B------:R-:W2:Y:S01]  /*0990*/  S2UR UR6, SR_CgaCtaId ;  /* 0x00000000000679c3 */ /* 0x000ea20000008800 */
[----:B------:R-:W-:Y:S01]  /*09a0*/  UMOV UR7, 0x400 ;  /* 0x0000040000077882 */ /* 0x000fe20000000000 */
[----:B------:R-:W-:Y:S01]  /*09b0*/  UMOV UR5, 0x20 ;  /* 0x0000002000057882 */ /* 0x000fe20000000000 */
[----:B------:R-:W-:Y:S01]  /*09c0*/  UMOV UR4, 0x80 ;  /* 0x0000008000047882 */ /* 0x000fe20000000000 */
[----:B------:R-:W-:-:S04]  /*09d0*/  UIADD3 UR10, UPT, UPT, -UR5, 0x100000, URZ ;  /* 0x00100000050a7890 */ /* 0x000fc8000fffe1ff */
[----:B------:R-:W-:Y:S02]  /*09e0*/  USHF.L.U32 UR11, UR10, 0xb, URZ ;  /* 0x0000000b0a0b7899 */ /* 0x000fe400080006ff */
[----:B------:R-:W-:Y:S02]  /*09f0*/  USHF.L.U32 UR10, UR10, 0x1, URZ ;  /* 0x000000010a0a7899 */ /* 0x000fe400080006ff */
[----:B------:R-:W-:-:S04]  /*0a00*/  UIADD3 UR4, UPT, UPT, -UR4, 0x100000, URZ ;  /* 0x0010000004047890 */ /* 0x000fc8000fffe1ff */
[----:B------:R-:W-:Y:S02]  /*0a10*/  USHF.L.U32 UR5, UR4, 0xb, URZ ;  /* 0x0000000b04057899 */ /* 0x000fe400080006ff */
[----:B------:R-:W-:Y:S01]  /*0a20*/  USHF.L.U32 UR4, UR4, 0x1, URZ ;  /* 0x0000000104047899 */ /* 0x000fe200080006ff */
[----:B------:R-:W-:Y:S01]  /*0a30*/  ELECT P0, URZ, PT ;  /* 0x0000000000ff782f */ /* 0x000fe20003800000 */
[----:B--2---:R-:W-:Y:S01]  /*0a40*/  ULEA UR6, UR6, UR7, 0x18 ;  /* 0x0000000706067291 */ /* 0x004fe2000f8ec0ff */
[----:B------:R-:W2:Y:S11]  /*0a50*/  FENCE.VIEW.ASYNC.S ;  /* 0x00000000000073c6 */ /* 0x000eb60000000000 */
[----:B--2---:R2:W3:Y:S01]  /*0a60*/  SYNCS.EXCH.64 URZ, [UR6+0x1b0], UR10 ;  /* 0x0001b00a06ff75b2 */ /* 0x0044e20008000100 */
[----:B------:R2:W4:Y:S01]  /*0a70*/  SYNCS.EXCH.64 URZ, [UR6+0x1b8], UR4 ;  /* 0x0001b80406ff75b2 */ /* 0x0005220008000100 */
[----:B------:R-:W-:Y:S01]  /*0a80*/  NOP ;  /* 0x0000000000007918 */ /* 0x000fe20000000000 */
.L_x_11:
[----:B------:R-:W1:Y:S01]  /*0a90*/  SHFL.IDX PT, R2, R106, RZ, 0x1f ;  /* 0x00001fff6a027589 */ /* 0x000e6200000e0000 */
[----:B------:R-:W-:Y:S01]  /*0aa0*/  NOP ;  /* 0x0000000000007918 */ /* 0x000fe20000000000 */
[----:B-1----:R-:W-:-:S13]  /*0ab0*/  ISETP.NE.AND P0, PT, R2, 0x3, PT ;  /* 0x000000030200780c */ /* 0x002fda0003f05270 */
[----:B------:R-:W-:Y:S05]  /*0ac0*/  @P0 BRA `(.L_x_12) ;  /* 0x0000000000300947 */ /* 0x000fea0003800000 */
[----:B--2---:R-:W1:Y:S01]  /*0ad0*/  S2UR UR5, SR_CgaCtaId ;  /* 0x00000000000579c3 */ /* 0x004e620000008800 */
[----:B------:R-:W-:Y:S01]  /*0ae0*/  UMOV UR6, 0x400 ;  /* 0x0000040000067882 */ /* 0x000fe20000000000 */
[----:B------:R-:W-:Y:S01]  /*0af0*/  UMOV UR4, 0x20 ;  /* 0x0000002000047882 */ /* 0x000fe20000000000 */
[----:B------:R-:W-:Y:S01]  /*0b00*/  ELECT P0, URZ, PT ;  /* 0x0000000000ff782f */ /* 0x000fe20003800000 */
[----:B-1----:R-:W-:Y:S02]  /*0b10*/  ULEA UR5, UR5, UR6, 0x18 ;  /* 0x0000000605057291 */ /* 0x002fe4000f8ec0ff */
[----:B------:R-:W-:-:S04]  /*0b20*/  UIADD3 UR6, UPT, UPT, -UR4, 0x100000, URZ ;  /* 0x0010000004067890 */ /* 0x000fc8000fffe1ff */
[----:B------:R-:W-:Y:S02]  /*0b30*/  USHF.L.U32 UR7, UR6, 0xb, URZ ;  /* 0x0000000b06077899 */ /* 0x000fe400080006ff */
[----:B------:R-:W-:Y:S01]  /*0b40*/  USHF.L.U32 UR6, UR6, 0x1, URZ ;  /* 0x0000000106067899 */ /* 0x000fe200080006ff */
[----:B------:R-:W1:Y:S11]  /*0b50*/  FENCE.VIEW.ASYNC.S ;  /* 0x00000000000073c6 */ /* 0x000e760000000000 */
[----:B-1----:R1:W2:Y:S01]  /*0b60*/  SYNCS.EXCH.64 URZ, [UR5+0x1c0], UR6 ;  /* 0x0001c00605ff75b2 */ /* 0x0022a20008000100 */
[----:B------:R1:W1:Y:S01]  /*0b70*/  SYNCS.EXCH.64 URZ, [UR5+0x1c8], UR6 ;  /* 0x0001c80605ff75b2 */ /* 0x0002620008000100 */
[----:B------:R-:W-:Y:S01]  /*0b80*/  NOP ;  /* 0x0000000000007918 */ /* 0x000fe20000000000 */
.L_x_12:
[----:B------:R-:W3:Y:S01]  /*0b90*/  SHFL.IDX PT, R2, R106, RZ, 0x1f ;  /* 0x00001fff6a027589 */ /* 0x000ee200000e0000 */
[----:B------:R-:W-:Y:S01]  /*0ba0*/  NOP ;  /* 0x0000000000007918 */ /* 0x000fe20000000000 */
[----:B---3--:R-:W-:-:S13]  /*0bb0*/  ISETP.NE.AND P0, PT, R2, 0x4, PT ;  /* 0x000000040200780c */ /* 0x008fda0003f05270 */
[----:B------:R-:W-:Y:S05]  /*0bc0*/  @P0 BRA `(.L_x_13) ;  /* 0x00000000004c0947 */ /* 0x000fea0003800000 */
[----:B-12---:R-:W1:Y:S01]  /*0bd0*/  S2UR UR5, SR_CgaCtaId ;  /* 0x00000000000579c3 */ /* 0x006e620000008800 */
[----:B------:R-:W-:Y:S01]  /*0be0*/  UMOV UR7, 0x100 ;  /* 0x0000010000077882 */ /* 0x000fe20000000000 */
[----:B------:R-:W-:Y:S01]  /*0bf0*/  UMOV UR6, 0x400 ;  /* 0x0000040000067882 */ /* 0x000fe20000000000 */
[----:B------:R-:W-:Y:S01]  /*0c00*/  USEL UR7, UR7, 0xe0, UP2 ;  /* 0x000000e007077887 */ /* 0x000fe20009000000 */
[----:B------:R-:W-:Y:S01]  /*0c10*/  UMOV UR4, 0x1 ;  /* 0x0000000100047882 */ /* 0x000fe20000000000 */
[----:B------:R-:W-:Y:S01]  /*0c20*/  ELECT P0, URZ, PT ;  /* 0x0000000000ff782f */ /* 0x000fe20003800000 */
[----:B------:R-:W-:-:S04]  /*0c30*/  UIADD3 UR10, UPT, UPT, -UR4, 0x100000, URZ ;  /* 0x00100000040a7890 */ /* 0x000fc8000fffe1ff */
[----:B------:R-:W-:Y:S02]  /*0c40*/  USHF.L.U32 UR11, UR10, 0xb, URZ ;  /* 0x0000000b0a0b7899 */ /* 0x000fe400080006ff */
[----:B------:R-:W-:Y:S02]  /*0c50*/  USHF.L.U32 UR10, UR10, 0x1, URZ ;  /* 0x000000010a0a7899 */ /* 0x000fe400080006ff */
[----:B-1----:R-:W-:Y:S02]  /*0c60*/  ULEA UR5, UR5, UR6, 0x18 ;  /* 0x0000000605057291 */ /* 0x002fe4000f8ec0ff */
[----:B------:R-:W-:-:S04]  /*0c70*/  UIADD3 UR6, UPT, UPT, -UR7, 0x100000, URZ ;  /* 0x0010000007067890 */ /* 0x000fc8000fffe1ff */
[----:B------:R-:W-:Y:S02]  /*0c80*/  USHF.L.U32 UR7, UR6, 0xb, URZ ;  /* 0x0000000b06077899 */ /* 0x000fe400080006ff */
[----:B------:R-:W-:Y:S01]  /*0c90*/  USHF.L.U32 UR6, UR6, 0x1, URZ ;  /* 0x0000000106067899 */ /* 0x000fe200080006ff */
[----:B------:R-:W1:Y:S03]  /*0ca0*/  FENCE.VIEW.ASYNC.S ;  /* 0x00000000000073c6 */ /* 0x000e660000000000 */
[----:B-1----:R3:W1:Y:S08]  /*0cb0*/  SYNCS.EXCH.64 URZ, [UR5+0x1d0], UR10 ;  /* 0x0001d00a05ff75b2 */ /* 0x0026700008000100 */
[----:B------:R3:W2:Y:S01]  /*0cc0*/  SYNCS.EXCH.64 URZ, [UR5+0x1e0], UR6 ;  /* 0x0001e00605ff75b2 */ /* 0x0006a20008000100 */
[----:B------:R3:W1:Y:S01]  /*0cd0*/  SYNCS.EXCH.64 URZ, [UR5+0x1d8], UR10 ;  /* 0x0001d80a05ff75b2 */ /* 0x0006620008000100 */
[----:B------:R3:W1:Y:S02]  /*0ce0*/  SYNCS.EXCH.64 URZ, [UR5+0x1e8], UR6 ;  /* 0x0001e80605ff75b2 */ /* 0x0006640008000100 */
[----:B---3--:R-:W-:Y:S01]  /*0cf0*/  NOP ;  /* 0x0000000000007918 */ /* 0x008fe20000000000 */
.L_x_13:
[----:B------:R-:W3:Y:S01]  /*0d00*/  SHFL.IDX PT, R2, R106, RZ, 0x1f ;  /* 0x00001fff6a027589 */ /* 0x000ee200000e0000 */
[----:B------:R-:W-:Y:S01]  /*0d10*/  NOP ;  /* 0x0000000000007918 */ /* 0x000fe20000000000 */
[----:B---3--:R-:W-:-:S13]  /*0d20*/  ISETP.NE.AND P0, PT, R2, 0x5, PT ;  /* 0x000000050200780c */ /* 0x008fda0003f05270 */
[----:B------:R-:W-:Y:S05]  /*0d30*/  @P0 BRA `(.L_x_14) ;  /* 0x0000000000580947 */ /* 0x000fea0003800000 */
[----:B-12---:R-:W1:Y:S01]  /*0d40*/  S2UR UR6, SR_CgaCtaId ;  /* 0x00000000000679c3 */ /* 0x006e620000008800 */
        /* <DEDUP_REMOVED lines=10> */
[----:B-1----:R-:W-:Y:S01]  /*0df0*/  ULEA UR6, UR6, UR7, 0x18 ;  /* 0x0000000706067291 */ /* 0x002fe2000f8ec0ff */
[----:B------:R-:W1:Y:S11]  /*0e00*/  FENCE.VIEW.ASYNC.S ;  /* 0x00000000000073c6 */ /* 0x000e760000000000 */
[----:B-1----:R3:W1:Y:S01]  /*0e10*/  SYNCS.EXCH.64 URZ, [UR6+0x1f0], UR10 ;  /* 0x0001f00a06ff75b2 */ /* 0x0026620008000100 */
[----:B------:R3:W2:Y:S01]  /*0e20*/  SYNCS.EXCH.64 URZ, [UR6+0x210], UR4 ;  /* 0x0002100406ff75b2 */ /* 0x0006a20008000100 */
[----:B------:R3:W1:Y:S01]  /*0e30*/  SYNCS.EXCH.64 URZ, [UR6+0x1f8], UR10 ;  /* 0x0001f80a06ff75b2 */ /* 0x0006620008000100 */
[----:B------:R3:W1:Y:S01]  /*0e40*/  SYNCS.EXCH.64 URZ, [UR6+0x218], UR4 ;  /* 0x0002180406ff75b2 */ /* 0x0006620008000100 */
[----:B------:R3:W1:Y:S01]  /*0e50*/  SYNCS.EXCH.64 URZ, [UR6+0x200], UR10 ;  /* 0x0002000a06ff75b2 */ /* 0x0006620008000100 */
[----:B------:R3:W1:Y:S01]  /*0e60*/  SYNCS.EXCH.64 URZ, [UR6+0x220], UR4 ;  /* 0x0002200406ff75b2 */ /* 0x0006620008000100 */
[----:B------:R3:W1:Y:S01]  /*0e70*/  SYNCS.EXCH.64 URZ, [UR6+0x208], UR10 ;  /* 0x0002080a06ff75b2 */ /* 0x0006620008000100 */
[----:B------:R3:W1:Y:S02]  /*0e80*/  SYNCS.EXCH.64 URZ, [UR6+0x228], UR4 ;  /* 0x0002280406ff75b2 */ /* 0x0006640008000100 */
[----:B---3--:R-:W-:Y:S01]  /*0e90*/  NOP ;  /* 0x0000000000007918 */ /* 0x008fe20000000000 */
.L_x_14:
[----:B------:R-:W3:Y:S01]  /*0ea0*/  SHFL.IDX PT, R2, R106, RZ, 0x1f ;  /* 0x00001fff6a027589 */ /* 0x000ee200000e0000 */
[----:B------:R-:W-:Y:S01]  /*0eb0*/  NOP ;  /* 0x0000000000007918 */ /* 0x000fe20000000000 */
[----:B---3--:R-:W-:-:S13]  /*0ec0*/  ISETP.NE.AND P0, PT, R2, 0x3, PT ;  /* 0x000000030200780c */ /* 0x008fda0003f05270 */
[----:B------:R-:W-:Y:S05]  /*0ed0*/  @P0 BRA `(.L_x_15) ;  /* 0x0000000000380947 */ /* 0x000fea0003800000 */
[----:B-12---:R-:W1:Y:S01]  /*0ee0*/  S2UR UR5, SR_CgaCtaId ;  /* 0x00000000000579c3 */ /* 0x006e620000008800 */
        /* <DEDUP_REMOVED lines=8> */
[----:B-1----:R3:W1:Y:S01]  /*0f70*/  SYNCS.EXCH.64 URZ, [UR5+0x230], UR6 ;  /* 0x0002300605ff75b2 */ /* 0x0026620008000100 */
[----:B------:R3:W2:Y:S01]  /*0f80*/  SYNCS.EXCH.64 URZ, [UR5+0x240], UR6 ;  /* 0x0002400605ff75b2 */ /* 0x0006a20008000100 */
[----:B------:R3:W1:Y:S01]  /*0f90*/  SYNCS.EXCH.64 URZ, [UR5+0x238], UR6 ;  /* 0x0002380605ff75b2 */ /* 0x0006620008000100 */
[----:B------:R3:W1:Y:S02]  /*0fa0*/  SYNCS.EXCH.64 URZ, [UR5+0x248], UR6 ;  /* 0x0002480605ff75b2 */ /* 0x0006640008000100 */
[----:B---3--:R-:W-:Y:S01]  /*0fb0*/  NOP ;  /* 0x0000000000007918 */ /* 0x008fe20000000000 */
.L_x_15:
[----:B-12---:R-:W1:Y:S01]  /*0fc0*/  S2UR UR5, SR_CTAID.X ;  /* 0x00000000000579c3 */ /* 0x006e620000002500 */
[----:B------:R-:W-:-:S05]  /*0fd0*/  CS2R.32 R99, SR_CgaSize ;  /* 0x0000000000637805 */ /* 0x000fca0000008a00 */
[----:B------:R-:W-:-:S05]  /*0fe0*/  IMAD R99, R99, -0xa0, RZ ;  /* 0xffffff6063637824 */ /* 0x000fca00078e02ff */
[----:B------:R-:W-:-:S14]  /*0ff0*/  R2UR UR7, R99 ;  /* 0x00000000630772ca */ /* 0x000fdc00000e0000 */
[----:B------:R-:W2:Y:S01]  /*1000*/  LDCU UR7, c[0x0][UR7+0x2b0] ;  /* 0x00005600070777ac */ /* 0x000ea20008000800 */
[----:B------:R-:W-:Y:S01]  /*1010*/  NOP ;  /* 0x0000000000007918 */ /* 0x000fe20000000000 */
[----:B------:R-:W-:-:S05]  /*1020*/  CS2R.32 R99, SR_CgaSize ;  /* 0x0000000000637805 */ /* 0x000fca0000008a00 */
[----:B------:R-:W-:-:S05]  /*1030*/  IMAD R99, R99, -0xa0, RZ ;  /* 0xffffff6063637824 */ /* 0x000fca00078e02ff */
[----:B------:R-:W-:-:S14]  /*1040*/  R2UR UR6, R99 ;  /* 0x00000000630672ca */ /* 0x000fdc00000e0000 */
[----:B------:R-:W3:Y:S01]  /*1050*/  LDCU UR6, c[0x0][UR6+0x2b4] ;  /* 0x00005680060677ac */ /* 0x000ee20008000800 */
[----:B------:R-:W4:Y:S08]  /*1060*/  S2UR UR4, SR_CTAID.Y ;  /* 0x00000000000479c3 */ /* 0x000f300000002600 */
[----:B------:R-:W3:Y:S01]  /*1070*/  LDC R9, c[0x0][0xb24] ;  /* 0x0002c900ff097b82 */ /* 0x000ee20000000800 */
[----:B-1----:R-:W-:-:S02]  /*1080*/  I2FP.F32.U32 R5, UR5 ;  /* 0x0000000500057c45 */ /* 0x002fc40008201000 */
[----:B------:R-:W-:-:S05]  /*1090*/  CS2R.32 R3, SR_CgaSize ;  /* 0x0000000000037805 */ /* 0x000fca0000008a00 */
[----:B------:R-:W-:-:S06]  /*10a0*/  IMAD R3, R3, -0xa0, RZ ;  /* 0xffffff6003037824 */ /* 0x000fcc00078e02ff */
[----:B------:R-:W1:Y:S01]  /*10b0*/  LDC R3, c[0x0][R3+0x2a0] ;  /* 0x0000a80003037b82 */ /* 0x000e620000000800 */
[----:B------:R-:W-:Y:S01]  /*10c0*/  MOV R99, UR5 ;  /* 0x0000000500637c02 */ /* 0x000fe20008000f00 */
[----:B--2---:R-:W-:Y:S01]  /*10d0*/  FMUL R5, R5, UR7 ;  /* 0x0000000705057c20 */ /* 0x004fe20008400000 */
[----:B----4-:R-:W-:Y:S02]  /*10e0*/  I2FP.F32.U32 R4, UR4 ;  /* 0x0000000400047c45 */ /* 0x010fe40008201000 */
[----:B------:R-:W-:-:S05]  /*10f0*/  CS2R.32 R2, SR_CgaSize ;  /* 0x0000000000027805 */ /* 0x000fca0000008a00 */
[----:B------:R-:W-:-:S06]  /*1100*/  IMAD R2, R2, -0xa0, RZ ;  /* 0xffffff6002027824 */ /* 0x000fcc00078e02ff */
[----:B------:R-:W2:Y:S01]  /*1110*/  LDC R2, c[0x0][R2+0x2a4] ;  /* 0x0000a90002027b82 */ /* 0x000ea20000000800 */
[----:B------:R-:W4:Y:S01]  /*1120*/  F2I.U32.TRUNC.NTZ R96, R5 ;  /* 0x0000000500607305 */ /* 0x000f22000020f000 */
[----:B------:R-:W-:Y:S01]  /*1130*/  MOV R97, UR4 ;  /* 0x0000000400617c02 */ /* 0x000fe20008000f00 */
[----:B---3--:R-:W-:-:S05]  /*1140*/  FMUL R4, R4, UR6 ;  /* 0x0000000604047c20 */ /* 0x008fca0008400000 */
[----:B------:R-:W-:Y:S01]  /*1150*/  BAR.SYNC.DEFER_BLOCKING 0x0 ;  /* 0x0000000000007b1d */ /* 0x000fe20000010000 */
[----:B------:R-:W-:-:S05]  /*1160*/  ISETP.GE.AND P0, PT, R9, 0x1, PT ;  /* 0x000000010900780c */ /* 0x000fca0003f06270 */
[----:B------:R-:W3:Y:S02]  /*1170*/  F2I.U32.TRUNC.NTZ R81, R4 ;  /* 0x0000000400517305 */ /* 0x000ee4000020f000 */
[----:B------:R-:W2:Y:S01]  /*1180*/  S2UR UR36, SR_CTAID.Z ;  /* 0x00000000002479c3 */ /* 0x000ea20000002700 */
[----:B----4-:R-:W-:-:S05]  /*1190*/  IADD3 R96, PT, PT, -R96, RZ, RZ ;  /* 0x000000ff60607210 */ /* 0x010fca0007ffe1ff */
[----:B-1----:R-:W-:Y:S01]  /*11a0*/  IMAD R96, R3, R96, UR5 ;  /* 0x0000000503607e24 */ /* 0x002fe2000f8e0260 */
[----:B---3--:R-:W-:-:S05]  /*11b0*/  IADD3 R81, PT, PT, -R81, RZ, RZ ;  /* 0x000000ff51517210 */ /* 0x008fca0007ffe1ff */
[----:B--2---:R-:W-:Y:S01]  /*11c0*/  IMAD R81, R2, R81, UR4 ;  /* 0x0000000402517e24 */ /* 0x004fe2000f8e0251 */
[----:B------:R-:W-:Y:S06]  /*11d0*/  @!P0 BRA `(.L_x_16) ;  /* 0x0000000000b88947 */ /* 0x000fec0003800000 */
[----:B------:R-:W1:Y:S01]  /*11e0*/  LDC.64 R4, c[0x0][0xb18] ;  /* 0x0002c600ff047b82 */ /* 0x000e620000000a00 */
[----:B------:R-:W-:-:S07]  /*11f0*/  ISETP.NE.AND P0, PT, R9, 0x1, PT ;  /* 0x000000010900780c */ /* 0x000fce0003f05270 */
[----:B------:R-:W2:Y:S08]  /*1200*/  LDC R10, c[0x0][0xb0c] ;  /* 0x0002c300ff0a7b82 */ /* 0x000eb00000000800 */
[----:B------:R-:W3:Y:S08]  /*1210*/  LDC R11, c[0x0][0x370] ;  /* 0x0000dc00ff0b7b82 */ /* 0x000ef00000000800 */
[----:B------:R-:W4:Y:S01]  /*1220*/  LDC R12, c[0x0][0x374] ;  /* 0x0000dd00ff0c7b82 */ /* 0x000f220000000800 */
[----:B-1----:R-:W-:-:S07]  /*1230*/  ISETP.NE.AND P1, PT, R4, 0x1, PT ;  /* 0x000000010400780c */ /* 0x002fce0003f25270 */
[----:B------:R-:W3:Y:S01]  /*1240*/  LDC.64 R6, c[0x0][0xb10] ;  /* 0x0002c400ff067b82 */ /* 0x000ee20000000a00 */
[----:B--2---:R-:W-:-:S07]  /*1250*/  ISETP.NE.AND P2, PT, R10, 0x1, PT ;  /* 0x000000010a00780c */ /* 0x004fce0003f45270 */
[----:B------:R-:W1:Y:S08]  /*1260*/  LDC R8, c[0x0][0xb20] ;  /* 0x0002c800ff087b82 */ /* 0x000e700000000800 */
[----:B------:R-:W2:Y:S01]  /*1270*/  LDC.64 R2, c[0x0][0xb28] ;  /* 0x0002ca00ff027b82 */ /* 0x000ea20000000a00 */
[----:B----4-:R-:W-:-:S04]  /*1280*/  IMAD.HI.U32 R13, R12, R5, RZ ;  /* 0x000000050c0d7227 */ /* 0x010fc800078e00ff */
[----:B------:R-:W-:-:S04]  /*1290*/  IMAD.HI.U32 R5, R97, R5, RZ ;  /* 0x0000000561057227 */ /* 0x000fc800078e00ff */
[----:B---3--:R-:W-:-:S04]  /*12a0*/  IMAD.HI.U32 R14, R11, R6, RZ ;  /* 0x000000060b0e7227 */ /* 0x008fc800078e00ff */
[----:B------:R-:W-:Y:S01]  /*12b0*/  IMAD.HI.U32 R16, R99, R6, RZ ;  /* 0x0000000663107227 */ /* 0x000fe200078e00ff */
[-C--:B------:R-:W-:Y:S02]  /*12c0*/  @P2 SHF.R.U32.HI R11, RZ, R7.reuse, R14 ;  /* 0x00000007ff0b2219 */ /* 0x080fe4000001160e */
[-C--:B-1----:R-:W-:Y:S02]  /*12d0*/  @P1 SHF.R.U32.HI R12, RZ, R8.reuse, R13 ;  /* 0x00000008ff0c1219 */ /* 0x082fe4000001160d */
[----:B------:R-:W-:Y:S02]  /*12e0*/  SHF.R.U32.HI R8, RZ, R8, R5 ;  /* 0x00000008ff087219 */ /* 0x000fe40000011605 */
[----:B------:R-:W-:Y:S02]  /*12f0*/  SHF.R.U32.HI R16, RZ, R7, R16 ;  /* 0x00000007ff107219 */ /* 0x000fe40000011610 */
[----:B------:R-:W-:Y:S01]  /*1300*/  SEL R5, R97, R8, !P1 ;  /* 0x0000000861057207 */ /* 0x000fe20004800000 */
[----:B--2---:R-:W-:Y:S01]  /*1310*/  IMAD.HI.U32 R14, R12, R2, RZ ;  /* 0x000000020c0e7227 */ /* 0x004fe200078e00ff */
[----:B------:R-:W-:-:S03]  /*1320*/  SEL R7, R99, R16, !P2 ;  /* 0x0000001063077207 */ /* 0x000fc60005000000 */
[----:B------:R-:W-:Y:S01]  /*1330*/  IMAD.HI.U32 R6, R11, R2, RZ ;  /* 0x000000020b067227 */ /* 0x000fe200078e00ff */
[----:B------:R-:W-:-:S04]  /*1340*/  @P0 SHF.R.U32.HI R12, RZ, R3, R14 ;  /* 0x00000003ff0c0219 */ /* 0x000fc8000001160e */
[----:B------:R-:W-:Y:S01]  /*1350*/  @P0 SHF.R.U32.HI R11, RZ, R3, R6 ;  /* 0x00000003ff0b0219 */ /* 0x000fe20000011606 */
[----:B------:R-:W-:-:S04]  /*1360*/  IMAD R12, R12, R9, RZ ;  /* 0x000000090c0c7224 */ /* 0x000fc800078e02ff */
[----:B------:R-:W-:Y:S01]  /*1370*/  IMAD R6, R11, R9, RZ ;  /* 0x000000090b067224 */ /* 0x000fe200078e02ff */
[----:B------:R-:W-:-:S04]  /*1380*/  ISETP.GE.AND P1, PT, R5, R12, PT ;  /* 0x0000000c0500720c */ /* 0x000fc80003f26270 */
[----:B------:R-:W-:Y:S01]  /*1390*/  ISETP.GE.OR P1, PT, R7, R6, P1 ;  /* 0x000000060700720c */ /* 0x000fe20000f26670 */
[----:B------:R-:W-:-:S05]  /*13a0*/  IMAD.HI.U32 R6, R5, R2, RZ ;  /* 0x0000000205067227 */ /* 0x000fca00078e00ff */
[----:B------:R-:W-:-:S04]  /*13b0*/  SHF.R.U32.HI R6, RZ, R3, R6 ;  /* 0x00000003ff067219 */ /* 0x000fc80000011606 */
[----:B------:R-:W-:-:S03]  /*13c0*/  SEL R6, R5, R6, !P0 ;  /* 0x0000000605067207 */ /* 0x000fc60004000000 */
[----:B------:R-:W-:Y:S01]  /*13d0*/  @!P1 IMAD.HI.U32 R8, R7, R2, RZ ;  /* 0x0000000207089227 */ /* 0x000fe200078e00ff */
[----:B------:R-:W-:-:S04]  /*13e0*/  IADD3 R2, PT, PT, -R6, RZ, RZ ;  /* 0x000000ff06027210 */ /* 0x000fc80007ffe1ff */
[----:B------:R-:W-:Y:S01]  /*13f0*/  @!P1 SHF.R.U32.HI R8, RZ, R3, R8 ;  /* 0x00000003ff089219 */ /* 0x000fe20000011608 */
[----:B------:R-:W-:-:S03]  /*1400*/  IMAD R2, R9, R2, R5 ;  /* 0x0000000209027224 */ /* 0x000fc600078e0205 */
[----:B------:R-:W-:Y:S02]  /*1410*/  @!P1 SEL R3, R7, R8, !P0 ;  /* 0x0000000807039207 */ /* 0x000fe40004000000 */
[----:B------:R-:W-:-:S03]  /*1420*/  IADD3 R8, PT, PT, -R5, RZ, RZ ;  /* 0x000000ff05087210 */ /* 0x000fc60007ffe1ff */
[--C-:B------:R-:W-:Y:S02]  /*1430*/  @!P1 IMAD.IADD R6, R6, 0x1, -R3.reuse ;  /* 0x0000000106069824 */ /* 0x100fe400078e0a03 */
[----:B------:R-:W-:Y:S01]  /*1440*/  @!P1 IMAD R3, R2, R11, R3 ;  /* 0x0000000b02039224 */ /* 0x000fe200078e0203 */
[----:B------:R-:W-:Y:S01]  /*1450*/  IADD3 R2, PT, PT, -R7, RZ, RZ ;  /* 0x000000ff07027210 */ /* 0x000fe20007ffe1ff */
[----:B------:R-:W-:Y:S02]  /*1460*/  @!P1 IMAD R5, R6, R9, R7 ;  /* 0x0000000906059224 */ /* 0x000fe400078e0207 */
[----:B------:R-:W-:Y:S02]  /*1470*/  IMAD R8, R4, R8, R97 ;  /* 0x0000000804087224 */ /* 0x000fe400078e0261 */
[----:B------:R-:W-:Y:S02]  /*1480*/  @!P1 IMAD.MOV.U32 R7, RZ, RZ, R3 ;  /* 0x000000ffff079224 */ /* 0x000fe400078e0003 */
[----:B------:R-:W-:-:S02]  /*1490*/  IMAD R2, R10, R2, R99 ;  /* 0x000000020a027224 */ /* 0x000fc400078e0263 */
[----:B------:R-:W-:Y:S02]  /*14a0*/  IMAD R97, R5, R4, R8 ;  /* 0x0000000405617224 */ /* 0x000fe400078e0208 */
[----:B------:R-:W-:Y:S02]  /*14b0*/  IMAD R99, R7, R10, R2 ;  /* 0x0000000a07637224 */ /* 0x000fe400078e0202 */
.L_x_16:
[----:B------:R-:W1:Y:S01]  /*14c0*/  LDCU UR4, c[0x0][0xb30] ;  /* 0x00016600ff0477ac */ /* 0x000e620008000800 */
[----:B------:R-:W2:Y:S08]  /*14d0*/  S2UR UR37, SR_CgaCtaId ;  /* 0x00000000002579c3 */ /* 0x000eb00000008800 */
[----:B------:R-:W3:Y:S01]  /*14e0*/  LDC R40, c[0x0][0xb24] ;  /* 0x0002c900ff287b82 */ /* 0x000ee20000000800 */
[----:B-1----:R-:W-:-:S09]  /*14f0*/  UISETP.NE.AND UP1, UPT, UR4, 0x1, UPT ;  /* 0x000000010400788c */ /* 0x002fd2000bf25270 */
[----:B--2---:R-:W-:Y:S05]  /*1500*/  BRA.U UP1, `(.L_x_17) ;  /* 0x0000000101407547 */ /* 0x004fea000b800000 */
[----:B------:R-:W1:Y:S08]  /*1510*/  LDC.64 R4, c[0x0][0xb10] ;  /* 0x0002c400ff047b82 */ /* 0x000e700000000a00 */
[----:B------:R-:W2:Y:S08]  /*1520*/  LDC.64 R2, c[0x0][0xb18] ;  /* 0x0002c600ff027b82 */ /* 0x000eb00000000a00 */
[----:B------:R-:W4:Y:S08]  /*1530*/  LDC R6, c[0x0][0xb20] ;  /* 0x0002c800ff067b82 */ /* 0x000f300000000800 */
[----:B------:R-:W3:Y:S01]  /*1540*/  LDC R8, c[0x0][0xb0c] ;  /* 0x0002c300ff087b82 */ /* 0x000ee20000000800 */
[----:B-1----:R-:W-:-:S05]  /*1550*/  IMAD.HI.U32 R4, R99, R4, RZ ;  /* 0x0000000463047227 */ /* 0x002fca00078e00ff */
[----:B------:R-:W-:Y:S01]  /*1560*/  SHF.R.U32.HI R4, RZ, R5, R4 ;  /* 0x00000005ff047219 */ /* 0x000fe20000011604 */
[----:B--2---:R-:W-:Y:S01]  /*1570*/  IMAD.HI.U32 R3, R97, R3, RZ ;  /* 0x0000000361037227 */ /* 0x004fe200078e00ff */
[----:B------:R-:W-:-:S04]  /*1580*/  ISETP.NE.AND P0, PT, R2, 0x1, PT ;  /* 0x000000010200780c */ /* 0x000fc80003f05270 */
[----:B----4-:R-:W-:-:S04]  /*1590*/  SHF.R.U32.HI R6, RZ, R6, R3 ;  /* 0x00000006ff067219 */ /* 0x010fc80000011603 */
[----:B------:R-:W-:Y:S02]  /*15a0*/  SEL R3, R97, R6, !P0 ;  /* 0x0000000661037207 */ /* 0x000fe40004000000 */
[----:B---3--:R-:W-:-:S04]  /*15b0*/  ISETP.NE.AND P1, PT, R8, 0x1, PT ;  /* 0x000000010800780c */ /* 0x008fc80003f25270 */
[----:B------:R-:W-:-:S05]  /*15c0*/  SEL R4, R99, R4, !P1 ;  /* 0x0000000463047207 */ /* 0x000fca0004800000 */
[----:B------:R-:W-:Y:S02]  /*15d0*/  IMAD.IADD R5, R3, 0x1, -R4 ;  /* 0x0000000103057824 */ /* 0x000fe400078e0a04 */
[----:B------:R-:W-:Y:S02]  /*15e0*/  IMAD.IADD R3, R4, 0x1, -R3 ;  /* 0x0000000104037824 */ /* 0x000fe400078e0a03 */
[----:B------:R-:W-:Y:S02]  /*15f0*/  IMAD R99, R5, R8, R99 ;  /* 0x0000000805637224 */ /* 0x000fe400078e0263 */
[----:B------:R-:W-:-:S07]  /*1600*/  IMAD R97, R3, R2, R97 ;  /* 0x0000000203617224 */ /* 0x000fce00078e0261 */
.L_x_17:
[----:B------:R-:W-:Y:S01]  /*1610*/  BAR.SYNC.DEFER_BLOCKING 0x0 ;  /* 0x0000000000007b1d */ /* 0x000fe20000010000 */
[----:B------:R-:W-:Y:S01]  /*1620*/  UISETP.NE.AND UP1, UPT, UR8, 0x2, UPT ;  /* 0x000000020800788c */ /* 0x000fe2000bf25270 */
[----:B------:R-:W-:Y:S02]  /*1630*/  ISETP.NE.OR P5, PT, R0, 0x2, !P5 ;  /* 0x000000020000780c */ /* 0x000fe40006fa5670 */
[----:B------:R-:W-:-:S06]  /*1640*/  LOP3.LUT R2, R103, 0x1f, RZ, 0xc0, !PT ;  /* 0x0000001f67027812 */ /* 0x000fcc00078ec0ff */
[----:B------:R-:W-:Y:S05]  /*1650*/  BRA.U UP1, `(.L_x_18) ;  /* 0x0000001d01907547 */ /* 0x000fea000b800000 */
[----:B------:R-:W1:Y:S01]  /*1660*/  LDCU UR13, c[0x0][0x38c] ;  /* 0x00007180ff0d77ac */ /* 0x000e620008000800 */
[----:B------:R-:W2:Y:S01]  /*1670*/  LDC R9, c[0x0][0x370] ;  /* 0x0000dc00ff097b82 */ /* 0x000ea20000000800 */
[----:B------:R-:W-:Y:S01]  /*1680*/  PLOP3.LUT P1, PT, PT, PT, UP2, 0x80, 0x8 ;  /* 0x000000000008781c */ /* 0x000fe20003f2f028 */
[----:B------:R-:W-:Y:S01]  /*1690*/  IMAD.MOV.U32 R15, RZ, RZ, 0x1 ;  /* 0x00000001ff0f7424 */ /* 0x000fe200078e00ff */
[----:B------:R-:W-:Y:S01]  /*16a0*/  ISETP.EQ.OR P4, PT, R2, RZ, P5 ;  /* 0x000000ff0200720c */ /* 0x000fe20002f82670 */
[----:B------:R-:W-:Y:S01]  /*16b0*/  IMAD.MOV.U32 R14, RZ, RZ, RZ ;  /* 0x000000ffff0e7224 */ /* 0x000fe200078e00ff */
[----:B------:R-:W-:Y:S02]  /*16c0*/  PLOP3.LUT P1, PT, P1, PT, PT, 0x8, 0x80 ;  /* 0x000000000080781c */ /* 0x000fe40000f2e170 */
[----:B------:R-:W-:Y:S01]  /*16d0*/  CS2R R12, SRZ ;  /* 0x00000000000c7805 */ /* 0x000fe2000001ff00 */
[----:B------:R-:W-:Y:S01]  /*16e0*/  IMAD.MOV.U32 R10, RZ, RZ, 0x1 ;  /* 0x00000001ff0a7424 */ /* 0x000fe200078e00ff */
[----:B------:R-:W4:Y:S01]  /*16f0*/  LDC R0, c[0x0][0x374] ;  /* 0x0000dd00ff007b82 */ /* 0x000f220000000800 */
[----:B------:R-:W2:Y:S01]  /*1700*/  LDCU.64 UR22, c[0x0][0x348] ;  /* 0x00006900ff1677ac */ /* 0x000ea20008000a00 */
[----:B------:R-:W-:Y:S01]  /*1710*/  UMOV UR6, URZ ;  /* 0x000000ff00067c82 */ /* 0x000fe20008000000 */
[----:B-1----:R-:W-:-:S04]  /*1720*/  UIADD3 UR5, UPT, UPT, UR13, 0x3f, URZ ;  /* 0x0000003f0d057890 */ /* 0x002fc8000fffe0ff */
[----:B------:R-:W-:-:S04]  /*1730*/  USHF.R.S32.HI UR4, URZ, 0x1f, UR5 ;  /* 0x0000001fff047899 */ /* 0x000fc80008011405 */
[----:B------:R-:W-:-:S04]  /*1740*/  ULEA.HI UR4, UR4, UR5, URZ, 0x6 ;  /* 0x0000000504047291 */ /* 0x000fc8000f8f30ff */
[----:B------:R-:W-:Y:S02]  /*1750*/  USHF.R.S32.HI UR15, URZ, 0x6, UR4 ;  /* 0x00000006ff0f7899 */ /* 0x000fe40008011404 */
[----:B------:R-:W-:Y:S02]  /*1760*/  UIADD3 UR4, UPT, UPT, UR13, -0x1, URZ ;  /* 0xffffffff0d047890 */ /* 0x000fe4000fffe0ff */
[----:B------:R-:W-:Y:S02]  /*1770*/  UISETP.LT.U32.AND UP0, UPT, UR15, 0x1b, UPT ;  /* 0x0000001b0f00788c */ /* 0x000fe4000bf01070 */
[----:B------:R-:W-:Y:S02]  /*1780*/  UISETP.GE.U32.AND UP1, UPT, UR4, -0x7f, UPT ;  /* 0xffffff810400788c */ /* 0x000fe4000bf26070 */
[----:B------:R-:W-:Y:S02]  /*1790*/  USEL UR14, UR15, 0x1b, UP0 ;  /* 0x0000001b0f0e7887 */ /* 0x000fe40008000000 */
[----:B------:R-:W-:-:S02]  /*17a0*/  UIADD3 UR13, UPT, UPT, UR13, 0x7e, URZ ;  /* 0x0000007e0d0d7890 */ /* 0x000fc4000fffe0ff */
[----:B------:R-:W-:Y:S02]  /*17b0*/  UIADD3 UR5, UPT, UPT, UR14, -0x1, URZ ;  /* 0xffffffff0e057890 */ /* 0x000fe4000fffe0ff */
[----:B------:R-:W-:-:S03]  /*17c0*/  UIADD3 UR7, UPT, UPT, UR15, -UR14, URZ ;  /* 0x8000000e0f077290 */ /* 0x000fc6000fffe0ff */
[----:B------:R-:W-:-:S04]  /*17d0*/  @UP1 UIADD3 UR5, UPT, UPT, UR14, URZ, URZ ;  /* 0x000000ff0e051290 */ /* 0x000fc8000fffe0ff */
[----:B--2---:R-:W-:-:S12]  /*17e0*/  UIADD3 UR5, UPT, UPT, UR5, 0x1, URZ ;  /* 0x0000000105057890 */ /* 0x004fd8000fffe0ff */
.L_x_36:
[----:B------:R-:W-:Y:S01]  /*17f0*/  UISETP.NE.AND UP0, UPT, UR37, URZ, UPT ;  /* 0x000000ff2500728c */ /* 0x000fe2000bf05270 */
[----:B------:R-:W1:Y:S08]  /*1800*/  S2UR UR37, SR_CgaCtaId ;  /* 0x00000000002579c3 */ /* 0x000e700000008800 */
[----:B------:R-:W-:Y:S05]  /*1810*/  BRA.U UP0, `(.L_x_19) ;  /* 0x0000000100347547 */ /* 0x000fea000b800000 */
[----:B------:R-:W2:Y:S01]  /*1820*/  S2R R2, SR_CgaCtaId ;  /* 0x0000000000027919 */ /* 0x000ea20000008800 */
[----:B------:R-:W-:-:S04]  /*1830*/  MOV R3, 0x400 ;  /* 0x0000040000037802 */ /* 0x000fc80000000f00 */
[----:B--2---:R-:W-:Y:S02]  /*1840*/  LEA R3, R2, R3, 0x18 ;  /* 0x0000000302037211 */ /* 0x004fe400078ec0ff */
[----:B------:R-:W-:-:S03]  /*1850*/  SHF.L.U32 R2, R10, 0x1f, RZ ;  /* 0x0000001f0a027819 */ /* 0x000fc600000006ff */
[----:B------:R-:W-:-:S04]  /*1860*/  IMAD R3, R12, 0x8, R3 ;  /* 0x000000080c037824 */ /* 0x000fc800078e0203 */
[----:B------:R-:W2:Y:S02]  /*1870*/  SYNCS.PHASECHK.TRANS64.TRYWAIT P0, [R3+URZ+0x240], R2 ;  /* 0x00024002030075a7 */ /* 0x000ea400080011ff */
[----:B--2---:R-:W-:Y:S05]  /*1880*/  @!P0 BRA `(.L_x_20) ;  /* 0x0000005800188947 */ /* 0x004fea0003800000 */
.L_x_119:
[----:B------:R-:W-:Y:S01]  /*1890*/  VIADD R12, R12, 0x1 ;  /* 0x000000010c0c7836 */ /* 0x000fe20000000000 */
[----:B------:R2:W-:Y:S04]  /*18a0*/  SYNCS.ARRIVE.TRANS64.A1T0 RZ, [R3+URZ+0x230], RZ ;  /* 0x000230ff03ff79a7 */ /* 0x0005e800081000ff */
[----:B------:R-:W-:-:S04]  /*18b0*/  ISETP.NE.AND P0, PT, R12, 0x2, PT ;  /* 0x000000020c00780c */ /* 0x000fc80003f05270 */
[----:B------:R-:W-:Y:S02]  /*18c0*/  SEL R12, R12, RZ, P0 ;  /* 0x000000ff0c0c7207 */ /* 0x000fe40000000000 */
[----:B--2---:R-:W-:-:S04]  /*18d0*/  SEL R3, RZ, 0x1, P0 ;  /* 0x00000001ff037807 */ /* 0x004fc80000000000 */
[----:B------:R-:W-:-:S07]  /*18e0*/  LOP3.LUT R10, R10, R3, RZ, 0x3c, !PT ;  /* 0x000000030a0a7212 */ /* 0x000fce00078e3cff */
.L_x_19:
[----:B------:R-:W-:Y:S01]  /*18f0*/  UMOV UR4, 0x400 ;  /* 0x0000040000047882 */ /* 0x000fe20000000000 */
[----:B------:R-:W-:Y:S01]  /*1900*/  SHF.L.U32 R2, R15, 0x1f, RZ ;  /* 0x0000001f0f027819 */ /* 0x000fe200000006ff */
[----:B-1----:R-:W-:Y:S01]  /*1910*/  ULEA UR4, UR37, UR4, 0x18 ;  /* 0x0000000425047291 */ /* 0x002fe2000f8ec0ff */
[----:B------:R-:W-:Y:S01]  /*1920*/  R2UR UR35, R99 ;  /* 0x00000000632372ca */ /* 0x000fe200000e0000 */
[----:B------:R-:W-:Y:S01]  /*1930*/  UISETP.GE.U32.AND UP0, UPT, UR13, 0x7f, UPT ;  /* 0x0000007f0d00788c */ /* 0x000fe2000bf06070 */
[----:B------:R-:W-:Y:S01]  /*1940*/  R2UR UR11, R97 ;  /* 0x00000000610b72ca */ /* 0x000fe200000e0000 */
[----:B------:R-:W-:Y:S01]  /*1950*/  ULEA UR8, UR6, UR4, 0x3 ;  /* 0x0000000406087291 */ /* 0x000fe2000f8e18ff */
[----:B------:R-:W-:-:S08]  /*1960*/  UMOV UR24, URZ ;  /* 0x000000ff00187c82 */ /* 0x000fd00008000000 */
[----:B------:R1:W2:Y:S01]  /*1970*/  SYNCS.PHASECHK.TRANS64.TRYWAIT P0, [UR8+0xd8], R2 ;  /* 0x0000d802ff0075a7 */ /* 0x0002a20008001108 */
[----:B------:R-:W-:Y:S02]  /*1980*/  USHF.L.U32 UR35, UR35, 0x6, URZ ;  /* 0x0000000623237899 */ /* 0x000fe400080006ff */
[----:B------:R-:W-:Y:S01]  /*1990*/  USHF.L.U32 UR11, UR11, 0x6, URZ ;  /* 0x000000060b0b7899 */ /* 0x000fe200080006ff */
[----:B------:R-:W-:Y:S11]  /*19a0*/  BRA.U !UP0, `(.L_x_21) ;  /* 0x0000000108a47547 */ /* 0x000ff6000b800000 */
[----:B------:R-:W-:Y:S01]  /*19b0*/  UMOV UR16, URZ ;  /* 0x000000ff00107c82 */ /* 0x000fe20008000000 */
[----:B------:R-:W-:-:S05]  /*19c0*/  UMOV UR17, UR6 ;  /* 0x0000000600117c82 */ /* 0x000fca0008000000 */
.L_x_26:
[----:B-1----:R-:W-:Y:S01]  /*19d0*/  ULEA UR33, UR17, UR4, 0x3 ;  /* 0x0000000411217291 */ /* 0x002fe2000f8e18ff */
[----:B--2---:R-:W-:Y:S01]  /*19e0*/  @!P5 MOV R3, 0x2000 ;  /* 0x000020000003d802 */ /* 0x004fe20000000f00 */
[----:B--2---:R-:W-:Y:S10]  /*19f0*/  @P0 BRA `(.L_x_22) ;  /* 0x00000000000c0947 */ /* 0x004ff40003800000 */
[----:B------:R-:W-:-:S04]  /*1a00*/  SHF.L.U32 R5, R15, 0x1f, RZ ;  /* 0x0000001f0f057819 */ /* 0x000fc800000006ff */
[----:B------:R-:W2:Y:S02]  /*1a10*/  SYNCS.PHASECHK.TRANS64.TRYWAIT P0, [UR33+0xd8], R5 ;  /* 0x0000d805ff0075a7 */ /* 0x000ea40008001121 */
[----:B--2---:R-:W-:Y:S05]  /*1a20*/  @!P0 BRA `(.L_x_23) ;  /* 0x0000005400c48947 */ /* 0x004fea0003800000 */
.L_x_22:
[----:B------:R2:W-:Y:S01]  /*1a30*/  @!P5 SYNCS.ARRIVE.TRANS64 RZ, [UR33], R3 ;  /* 0x00000003ffffd9a7 */ /* 0x0005e20008000021 */
[----:B------:R-:W-:Y:S04]  /*1a40*/  BSSY.RECONVERGENT B0, `(.L_x_24) ;  /* 0x0000003000007945 */ /* 0x000fe80003800200 */
[----:B------:R-:W-:Y:S05]  /*1a50*/  @P4 BRA `(.L_x_25) ;  /* 0x0000000000044947 */ /* 0x000fea0003800000 */
[----:B------:R-:W-:Y:S05]  /*1a60*/  BPT.TRAP 0x1 ;  /* 0x000000040000795c */ /* 0x000fea0000300000 */
.L_x_25:
[----:B------:R-:W-:Y:S05]  /*1a70*/  BSYNC.RECONVERGENT B0 ;  /* 0x0000000000007941 */ /* 0x000fea0003800200 */
.L_x_24:
[----:B------:R-:W-:Y:S02]  /*1a80*/  UIADD3 UR6, UPT, UPT, UR17, 0x1, URZ ;  /* 0x0000000111067890 */ /* 0x000fe4000fffe0ff */
[----:B------:R-:W-:Y:S02]  /*1a90*/  UIADD3 UR26, UP1, UPT, UR22, 0x80, URZ ;  /* 0x00000080161a7890 */ /* 0x000fe4000ff3e0ff */
[----:B------:R-:W-:Y:S02]  /*1aa0*/  UISETP.NE.AND UP0, UPT, UR6, 0x1b, UPT ;  /* 0x0000001b0600788c */ /* 0x000fe4000bf05270 */
[----:B------:R-:W-:Y:S02]  /*1ab0*/  USHF.L.U32 UR34, UR16, 0x6, URZ ;  /* 0x0000000610227899 */ /* 0x000fe400080006ff */
[----:B------:R-:W-:Y:S02]  /*1ac0*/  USEL UR9, URZ, 0x1, UP0 ;  /* 0x00000001ff097887 */ /* 0x000fe40008000000 */
[----:B------:R-:W-:-:S02]  /*1ad0*/  USEL UR6, UR6, URZ, UP0 ;  /* 0x000000ff06067287 */ /* 0x000fc40008000000 */
[----:B------:R-:W-:Y:S02]  /*1ae0*/  UIADD3 UR20, UP0, UPT, UR22, 0x180, URZ ;  /* 0x0000018016147890 */ /* 0x000fe4000ff1e0ff */
[----:B------:R-:W-:Y:S01]  /*1af0*/  ULEA UR8, UR6, UR4, 0x3 ;  /* 0x0000000406087291 */ /* 0x000fe2000f8e18ff */
[----:B------:R-:W-:Y:S01]  /*1b00*/  LOP3.LUT R15, R15, UR9, RZ, 0x3c, !PT ;  /* 0x000000090f0f7c12 */ /* 0x000fe2000f8e3cff */
[----:B------:R-:W-:Y:S02]  /*1b10*/  UIADD3.X UR27, UPT, UPT, URZ, UR23, URZ, UP1, !UPT ;  /* 0x00000017ff1b7290 */ /* 0x000fe40008ffe4ff */
[----:B------:R-:W-:Y:S01]  /*1b20*/  UIADD3.X UR21, UPT, UPT, URZ, UR23, URZ, UP0, !UPT ;  /* 0x00000017ff157290 */ /* 0x000fe200087fe4ff */
[----:B-1----:R-:W-:Y:S01]  /*1b30*/  SHF.L.U32 R2, R15, 0x1f, RZ ;  /* 0x0000001f0f027819 */ /* 0x002fe200000006ff */
[----:B------:R-:W-:Y:S01]  /*1b40*/  UMOV UR18, 0x0 ;  /* 0x0000000000127882 */ /* 0x000fe20000000000 */
[----:B------:R-:W-:Y:S01]  /*1b50*/  UMOV UR19, 0x10000000 ;  /* 0x1000000000137882 */ /* 0x000fe20000000000 */
[----:B------:R-:W-:Y:S01]  /*1b60*/  UMOV UR12, UR36 ;  /* 0x00000024000c7c82 */ /* 0x000fe20008000000 */
[----:B------:R1:W1:Y:S01]  /*1b70*/  SYNCS.PHASECHK.TRANS64.TRYWAIT P0, [UR8+0xd8], R2 ;  /* 0x0000d802ff0075a7 */ /* 0x0002620008001108 */
[----:B------:R-:W-:Y:S01]  /*1b80*/  ULEA UR8, UR17, UR4, 0xc ;  /* 0x0000000411087291 */ /* 0x000fe2000f8e60ff */
[----:B------:R-:W-:Y:S01]  /*1b90*/  UMOV UR9, UR33 ;  /* 0x0000002100097c82 */ /* 0x000fe20008000000 */
[----:B------:R-:W-:-:S02]  /*1ba0*/  UMOV UR10, UR34 ;  /* 0x00000022000a7c82 */ /* 0x000fc40008000000 */
[----:B------:R-:W-:Y:S02]  /*1bb0*/  UIADD3 UR32, UPT, UPT, UR8, 0x2600, URZ ;  /* 0x0000260008207890 */ /* 0x000fe4000fffe0ff */
[----:B------:R-:W-:Y:S02]  /*1bc0*/  UIADD3 UR8, UPT, UPT, UR8, 0x1d600, URZ ;  /* 0x0001d60008087890 */ /* 0x000fe4000fffe0ff */
[----:B------:R-:W-:Y:S01]  /*1bd0*/  UIADD3 UR16, UPT, UPT, UR16, 0x1, URZ ;  /* 0x0000000110107890 */ /* 0x000fe2000fffe0ff */
[----:B------:R-:W-:Y:S01]  /*1be0*/  UMOV UR24, UR5 ;  /* 0x0000000500187c82 */ /* 0x000fe20008000000 */
[----:B------:R-:W-:Y:S02]  /*1bf0*/  UMOV UR17, UR6 ;  /* 0x0000000600117c82 */ /* 0x000fe40008000000 */
[----:B------:R-:W-:Y:S01]  /*1c00*/  UISETP.NE.AND UP0, UPT, UR16, UR5, UPT ;  /* 0x000000051000728c */ /* 0x000fe2000bf05270 */
[----:B------:R1:W-:Y:S02]  /*1c10*/  UTMALDG.3D [UR32], [UR26], desc[UR18] ;  /* 0x000012201a0075b4 */ /* 0x0003e40008011000 */
[----:B------:R1:W-:Y:S06]  /*1c20*/  UTMALDG.3D [UR8], [UR20], desc[UR18] ;  /* 0x00001208140075b4 */ /* 0x0003ec0008011000 */
[----:B------:R-:W-:Y:S05]  /*1c30*/  BRA.U UP0, `(.L_x_26) ;  /* 0xfffffffd00647547 */ /* 0x000fea000b83ffff */
.L_x_21:
[----:B-1----:R-:W-:Y:S01]  /*1c40*/  ULEA UR8, UR6, UR4, 0x3 ;  /* 0x0000000406087291 */ /* 0x002fe2000f8e18ff */
[----:B------:R-:W-:Y:S01]  /*1c50*/  SHF.L.U32 R2, R15, 0x1f, RZ ;  /* 0x0000001f0f027819 */ /* 0x000fe200000006ff */
[----:B------:R-:W-:Y:S01]  /*1c60*/  @!P1 SYNCS.ARRIVE.TRANS64.A1T0 RZ, [UR4+0x1c8], RZ ;  /* 0x0001c8ffffff99a7 */ /* 0x000fe20008100004 */
[----:B------:R-:W-:-:S06]  /*1c70*/  UISETP.GT.AND UP0, UPT, UR15, UR14, UPT ;  /* 0x0000000e0f00728c */ /* 0x000fcc000bf04270 */
[----:B--2---:R1:W2:Y:S03]  /*1c80*/  SYNCS.PHASECHK.TRANS64.TRYWAIT P0, [UR8+0xd8], R2 ;  /* 0x0000d802ff0075a7 */ /* 0x0042a60008001108 */
[----:B------:R-:W-:Y:S05]  /*1c90*/  BRA.U !UP0, `(.L_x_27) ;  /* 0x0000000108a87547 */ /* 0x000fea000b800000 */
[----:B------:R-:W-:Y:S01]  /*1ca0*/  UIADD3 UR21, UPT, UPT, UR7, UR24, URZ ;  /* 0x0000001807157290 */ /* 0x000fe2000fffe0ff */
[----:B------:R-:W-:-:S11]  /*1cb0*/  UMOV UR25, UR6 ;  /* 0x0000000600197c82 */ /* 0x000fd60008000000 */
.L_x_32:
[----:B-1----:R-:W-:Y:S01]  /*1cc0*/  ULEA UR17, UR25, UR4, 0x3 ;  /* 0x0000000419117291 */ /* 0x002fe2000f8e18ff */
[----:B--2---:R-:W-:Y:S01]  /*1cd0*/  @!P5 MOV R3, 0x2000 ;  /* 0x000020000003d802 */ /* 0x004fe20000000f00 */
[----:B--2---:R-:W-:Y:S10]  /*1ce0*/  @P0 BRA `(.L_x_28) ;  /* 0x00000000000c0947 */ /* 0x004ff40003800000 */
[----:B------:R-:W-:-:S04]  /*1cf0*/  SHF.L.U32 R5, R15, 0x1f, RZ ;  /* 0x0000001f0f057819 */ /* 0x000fc800000006ff */
[----:B------:R-:W2:Y:S02]  /*1d00*/  SYNCS.PHASECHK.TRANS64.TRYWAIT P0, [UR17+0xd8], R5 ;  /* 0x0000d805ff0075a7 */ /* 0x000ea40008001111 */
[----:B--2---:R-:W-:Y:S05]  /*1d10*/  @!P0 BRA `(.L_x_29) ;  /* 0x0000005400208947 */ /* 0x004fea0003800000 */
.L_x_28:
[----:B------:R2:W-:Y:S01]  /*1d20*/  @!P5 SYNCS.ARRIVE.TRANS64 RZ, [UR17], R3 ;  /* 0x00000003ffffd9a7 */ /* 0x0005e20008000011 */
[----:B------:R-:W-:Y:S04]  /*1d30*/  BSSY.RECONVERGENT B0, `(.L_x_30) ;  /* 0x0000003000007945 */ /* 0x000fe80003800200 */
[----:B------:R-:W-:Y:S05]  /*1d40*/  @P4 BRA `(.L_x_31) ;  /* 0x0000000000044947 */ /* 0x000fea0003800000 */
[----:B------:R-:W-:Y:S05]  /*1d50*/  BPT.TRAP 0x1 ;  /* 0x000000040000795c */ /* 0x000fea0000300000 */
.L_x_31:
[----:B------:R-:W-:Y:S05]  /*1d60*/  BSYNC.RECONVERGENT B0 ;  /* 0x0000000000007941 */ /* 0x000fea0003800200 */
.L_x_30:
        /* <DEDUP_REMOVED lines=20> */
[----:B------:R-:W-:Y:S01]  /*1eb0*/  UIADD3 UR8, UPT, UPT, UR8, 0x1d600, URZ ;  /* 0x0001d60008087890 */ /* 0x000fe2000fffe0ff */
[----:B------:R-:W-:Y:S01]  /*1ec0*/  UMOV UR9, UR17 ;  /* 0x0000001100097c82 */ /* 0x000fe20008000000 */
[----:B------:R-:W-:Y:S01]  /*1ed0*/  UMOV UR10, UR18 ;  /* 0x00000012000a7c82 */ /* 0x000fe20008000000 */
[----:B------:R-:W-:Y:S01]  /*1ee0*/  UIADD3 UR24, UPT, UPT, UR24, 0x1, URZ ;  /* 0x0000000118187890 */ /* 0x000fe2000fffe0ff */
[----:B------:R-:W-:-:S03]  /*1ef0*/  UMOV UR25, UR6 ;  /* 0x0000000600197c82 */ /* 0x000fc60008000000 */
[----:B------:R1:W-:Y:S01]  /*1f00*/  UTMALDG.3D [UR16], [UR30], desc[UR26] ;  /* 0x00001a101e0075b4 */ /* 0x0003e20008011000 */
[----:B------:R-:W-:Y:S01]  /*1f10*/  UISETP.NE.AND UP0, UPT, UR24, UR21, UPT ;  /* 0x000000151800728c */ /* 0x000fe2000bf05270 */
[----:B------:R1:W-:Y:S08]  /*1f20*/  UTMALDG.3D [UR8], [UR28], desc[UR26] ;  /* 0x00001a081c0075b4 */ /* 0x0003f00008011000 */
[----:B------:R-:W-:Y:S05]  /*1f30*/  BRA.U UP0, `(.L_x_32) ;  /* 0xfffffffd00607547 */ /* 0x000fea000b83ffff */
.L_x_27:
[C---:B-1----:R-:W-:Y:S01]  /*1f40*/  LEA R2, R14.reuse, UR4, 0x3 ;  /* 0x000000040e027c11 */ /* 0x042fe2000f8e18ff */
[----:B------:R-:W-:Y:S01]  /*1f50*/  NOP ;  /* 0x0000000000007918 */ /* 0x000fe20000000000 */
[----:B--2---:R-:W-:Y:S02]  /*1f60*/  SHF.L.U32 R3, R13, 0x1f, RZ ;  /* 0x0000001f0d037819 */ /* 0x004fe400000006ff */
[----:B------:R-:W-:Y:S02]  /*1f70*/  LEA R4, R14, UR4, 0x4 ;  /* 0x000000040e047c11 */ /* 0x000fe4000f8e20ff */
[----:B------:R-:W1:Y:S02]  /*1f80*/  SYNCS.PHASECHK.TRANS64.TRYWAIT P0, [R2+URZ+0x1d0], R3 ;  /* 0x0001d003020075a7 */ /* 0x000e6400080011ff */
[----:B-1----:R-:W-:Y:S05]  /*1f90*/  @!P0 BRA `(.L_x_33) ;  /* 0x0000005000988947 */ /* 0x002fea0003800000 */
.L_x_122:
[----:B------:R-:W2:Y:S01]  /*1fa0*/  LDS.128 R4, [R4+0x260] ;  /* 0x0002600004047984 */ /* 0x000ea20000000c00 */
[----:B---3--:R-:W-:Y:S01]  /*1fb0*/  ISETP.GE.AND P0, PT, R40, 0x1, PT ;  /* 0x000000012800780c */ /* 0x008fe20003f06270 */
[----:B-1----:R-:W-:Y:S01]  /*1fc0*/  VIADD R2, R2, 0x1e0 ;  /* 0x000001e002027836 */ /* 0x002fe20000000000 */
[----:B------:R-:W-:Y:S01]  /*1fd0*/  @!PT LDS RZ, [RZ] ;  /* 0x00000000fffff984 */ /* 0x000fe20000000800 */
[----:B------:R-:W-:Y:S01]  /*1fe0*/  @!PT LDS RZ, [RZ] ;  /* 0x00000000fffff984 */ /* 0x000fe20000000800 */
[----:B------:R-:W-:Y:S01]  /*1ff0*/  @!PT LDS RZ, [RZ] ;  /* 0x00000000fffff984 */ /* 0x000fe20000000800 */
[----:B------:R-:W-:Y:S01]  /*2000*/  @!PT LDS RZ, [RZ] ;  /* 0x00000000fffff984 */ /* 0x000fe20000000800 */
[----:B------:R1:W-:Y:S06]  /*2010*/  MEMBAR.ALL.CTA ;  /* 0x0000000000007992 */ /* 0x0003ec0000008000 */
[----:B-1----:R-:W1:Y:S01]  /*2020*/  FENCE.VIEW.ASYNC.S ;  /* 0x00000000000073c6 */ /* 0x002e620000000000 */
[----:B------:R-:W-:-:S04]  /*2030*/  PRMT R2, RZ, 0x654, R2 ;  /* 0x00000654ff027816 */ /* 0x000fc80000000002 */
[----:B-1----:R1:W-:Y:S01]  /*2040*/  SYNCS.ARRIVE.TRANS64.RED.A1T0 RZ, [R2+URZ], RZ ;  /* 0x000000ff02ff79a7 */ /* 0x0023e200081004ff */
[----:B--2---:R-:W-:-:S13]  /*2050*/  LOP3.LUT P2, RZ, R6, 0x1, RZ, 0xc0, !PT ;  /* 0x0000000106ff7812 */ /* 0x004fda000784c0ff */
[----:B------:R-:W-:Y:S01]  /*2060*/  @P2 SHF.R.U32.HI R3, RZ, 0x10, R5 ;  /* 0x00000010ff032819 */ /* 0x000fe20000011605 */
[----:B------:R-:W-:Y:S01]  /*2070*/  VOTEU.ANY UP0, P2 ;  /* 0x0000000000ff7886 */ /* 0x000fe20001000100 */
[----:B------:R-:W-:Y:S02]  /*2080*/  @P2 MOV R11, R4 ;  /* 0x00000004000b2202 */ /* 0x000fe40000000f00 */
[----:B------:R-:W-:Y:S02]  /*2090*/  @P2 R2UR.BROADCAST UR8, R3 ;  /* 0x00000000030822ca */ /* 0x000fe400008e0000 */
[----:B------:R-:W-:-:S11]  /*20a0*/  @P2 LOP3.LUT R8, R5, 0xffff, RZ, 0xc0, !PT ;  /* 0x0000ffff05082812 */ /* 0x000fd600078ec0ff */
[----:B------:R-:W-:Y:S01]  /*20b0*/  @UP0 UMOV UR36, UR8 ;  /* 0x0000000800240c82 */ /* 0x000fe20008000000 */
[----:B-1----:R-:W-:Y:S05]  /*20c0*/  @!P0 BRA `(.L_x_34) ;  /* 0x0000000000b88947 */ /* 0x002fea0003800000 */
[----:B------:R-:W4:Y:S01]  /*20d0*/  LDC.64 R4, c[0x0][0xb18] ;  /* 0x0002c600ff047b82 */ /* 0x000f220000000a00 */
[----:B------:R-:W-:-:S07]  /*20e0*/  ISETP.NE.AND P3, PT, R40, 0x1, PT ;  /* 0x000000012800780c */ /* 0x000fce0003f65270 */
[----:B------:R-:W1:Y:S08]  /*20f0*/  LDC.64 R6, c[0x0][0xb10] ;  /* 0x0002c400ff067b82 */ /* 0x000e700000000a00 */
[----:B------:R-:W2:Y:S08]  /*2100*/  LDC R16, c[0x0][0xb20] ;  /* 0x0002c800ff107b82 */ /* 0x000eb00000000800 */
[----:B------:R-:W3:Y:S01]  /*2110*/  LDC R18, c[0x0][0xb0c] ;  /* 0x0002c300ff127b82 */ /* 0x000ee20000000800 */
[----:B----4-:R-:W-:Y:S01]  /*2120*/  IMAD.HI.U32 R17, R0, R5, RZ ;  /* 0x0000000500117227 */ /* 0x010fe200078e00ff */
[----:B------:R-:W-:-:S03]  /*2130*/  ISETP.NE.AND P0, PT, R4, 0x1, PT ;  /* 0x000000010400780c */ /* 0x000fc60003f05270 */
[----:B------:R-:W-:-:S03]  /*2140*/  IMAD.HI.U32 R5, R8, R5, RZ ;  /* 0x0000000508057227 */ /* 0x000fc600078e00ff */
[----:B------:R-:W4:Y:S01]  /*2150*/  LDC.64 R2, c[0x0][0xb28] ;  /* 0x0002ca00ff027b82 */ /* 0x000f220000000a00 */
[----:B-1----:R-:W-:-:S04]  /*2160*/  IMAD.HI.U32 R20, R9, R6, RZ ;  /* 0x0000000609147227 */ /* 0x002fc800078e00ff */
[----:B------:R-:W-:Y:S01]  /*2170*/  IMAD.HI.U32 R22, R11, R6, RZ ;  /* 0x000000060b167227 */ /* 0x000fe200078e00ff */
[----:B------:R-:W-:Y:S02]  /*2180*/  SHF.R.U32.HI R20, RZ, R7, R20 ;  /* 0x00000007ff147219 */ /* 0x000fe40000011614 */
[-C--:B--2---:R-:W-:Y:S02]  /*2190*/  SHF.R.U32.HI R17, RZ, R16.reuse, R17 ;  /* 0x00000010ff117219 */ /* 0x084fe40000011611 */
[----:B------:R-:W-:Y:S02]  /*21a0*/  SHF.R.U32.HI R5, RZ, R16, R5 ;  /* 0x00000010ff057219 */ /* 0x000fe40000011605 */
[----:B------:R-:W-:Y:S02]  /*21b0*/  SEL R17, R0, R17, !P0 ;  /* 0x0000001100117207 */ /* 0x000fe40004000000 */
[----:B------:R-:W-:Y:S02]  /*21c0*/  SHF.R.U32.HI R22, RZ, R7, R22 ;  /* 0x00000007ff167219 */ /* 0x000fe40000011616 */
[----:B---3--:R-:W-:-:S02]  /*21d0*/  ISETP.NE.AND P1, PT, R18, 0x1, PT ;  /* 0x000000011200780c */ /* 0x008fc40003f25270 */
[----:B------:R-:W-:Y:S02]  /*21e0*/  SEL R5, R8, R5, !P0 ;  /* 0x0000000508057207 */ /* 0x000fe40004000000 */
[----:B------:R-:W-:Y:S02]  /*21f0*/  SEL R19, R9, R20, !P1 ;  /* 0x0000001409137207 */ /* 0x000fe40004800000 */
[----:B------:R-:W-:Y:S01]  /*2200*/  SEL R7, R11, R22, !P1 ;  /* 0x000000160b077207 */ /* 0x000fe20004800000 */
[----:B----4-:R-:W-:-:S04]  /*2210*/  IMAD.HI.U32 R20, R17, R2, RZ ;  /* 0x0000000211147227 */ /* 0x010fc800078e00ff */
[----:B------:R-:W-:Y:S01]  /*2220*/  IMAD.HI.U32 R6, R19, R2, RZ ;  /* 0x0000000213067227 */ /* 0x000fe200078e00ff */
[----:B------:R-:W-:-:S04]  /*2230*/  @P3 SHF.R.U32.HI R17, RZ, R3, R20 ;  /* 0x00000003ff113219 */ /* 0x000fc80000011614 */
[----:B------:R-:W-:Y:S01]  /*2240*/  @P3 SHF.R.U32.HI R19, RZ, R3, R6 ;  /* 0x00000003ff133219 */ /* 0x000fe20000011606 */
[----:B------:R-:W-:-:S04]  /*2250*/  IMAD R17, R40, R17, RZ ;  /* 0x0000001128117224 */ /* 0x000fc800078e02ff */
[----:B------:R-:W-:Y:S01]  /*2260*/  IMAD R6, R40, R19, RZ ;  /* 0x0000001328067224 */ /* 0x000fe200078e02ff */
[C---:B------:R-:W-:Y:S02]  /*2270*/  ISETP.GE.AND P0, PT, R5.reuse, R17, PT ;  /* 0x000000110500720c */ /* 0x040fe40003f06270 */
[----:B------:R-:W-:Y:S02]  /*2280*/  IADD3 R17, PT, PT, -R5, RZ, RZ ;  /* 0x000000ff05117210 */ /* 0x000fe40007ffe1ff */
[----:B------:R-:W-:Y:S01]  /*2290*/  ISETP.GE.OR P0, PT, R7, R6, P0 ;  /* 0x000000060700720c */ /* 0x000fe20000706670 */
[----:B------:R-:W-:-:S04]  /*22a0*/  IMAD.HI.U32 R6, R5, R2, RZ ;  /* 0x0000000205067227 */ /* 0x000fc800078e00ff */
[----:B------:R-:W-:Y:S01]  /*22b0*/  IMAD R8, R4, R17, R8 ;  /* 0x0000001104087224 */ /* 0x000fe200078e0208 */
[----:B------:R-:W-:-:S04]  /*22c0*/  SHF.R.U32.HI R6, RZ, R3, R6 ;  /* 0x00000003ff067219 */ /* 0x000fc80000011606 */
[----:B------:R-:W-:-:S03]  /*22d0*/  SEL R6, R5, R6, !P3 ;  /* 0x0000000605067207 */ /* 0x000fc60005800000 */
[----:B------:R-:W-:-:S04]  /*22e0*/  @!P0 IMAD.HI.U32 R16, R7, R2, RZ ;  /* 0x0000000207108227 */ /* 0x000fc800078e00ff */
[----:B------:R-:W-:Y:S01]  /*22f0*/  IMAD.MOV R2, RZ, RZ, -R6 ;  /* 0x000000ffff027224 */ /* 0x000fe200078e0a06 */
[----:B------:R-:W-:-:S03]  /*2300*/  @!P0 SHF.R.U32.HI R16, RZ, R3, R16 ;  /* 0x00000003ff108219 */ /* 0x000fc60000011610 */
[----:B------:R-:W-:Y:S01]  /*2310*/  IMAD R2, R40, R2, R5 ;  /* 0x0000000228027224 */ /* 0x000fe200078e0205 */
[----:B------:R-:W-:-:S05]  /*2320*/  @!P0 SEL R3, R7, R16, !P3 ;  /* 0x0000001007038207 */ /* 0x000fca0005800000 */
[--C-:B------:R-:W-:Y:S02]  /*2330*/  @!P0 IMAD.IADD R6, R6, 0x1, -R3.reuse ;  /* 0x0000000106068824 */ /* 0x100fe400078e0a03 */
[----:B------:R-:W-:Y:S01]  /*2340*/  @!P0 IMAD R3, R2, R19, R3 ;  /* 0x0000001302038224 */ /* 0x000fe200078e0203 */
[----:B------:R-:W-:Y:S01]  /*2350*/  IADD3 R2, PT, PT, -R7, RZ, RZ ;  /* 0x000000ff07027210 */ /* 0x000fe20007ffe1ff */
[----:B------:R-:W-:Y:S02]  /*2360*/  @!P0 IMAD R5, R40, R6, R7 ;  /* 0x0000000628058224 */ /* 0x000fe400078e0207 */
[----:B------:R-:W-:Y:S02]  /*2370*/  @!P0 IMAD.MOV.U32 R7, RZ, RZ, R3 ;  /* 0x000000ffff078224 */ /* 0x000fe400078e0003 */
[----:B------:R-:W-:Y:S02]  /*2380*/  IMAD R2, R18, R2, R11 ;  /* 0x0000000212027224 */ /* 0x000fe400078e020b */
[----:B------:R-:W-:-:S02]  /*2390*/  IMAD R8, R5, R4, R8 ;  /* 0x0000000405087224 */ /* 0x000fc400078e0208 */
[----:B------:R-:W-:Y:S02]  /*23a0*/  IMAD R11, R7, R18, R2 ;  /* 0x00000012070b7224 */ /* 0x000fe400078e0202 */
.L_x_34:
[----:B------:R-:W1:Y:S02]  /*23b0*/  LDCU UR8, c[0x0][0xb30] ;  /* 0x00016600ff0877ac */ /* 0x000e640008000800 */
[----:B-1----:R-:W-:-:S09]  /*23c0*/  UISETP.NE.AND UP0, UPT, UR8, 0x1, UPT ;  /* 0x000000010800788c */ /* 0x002fd2000bf05270 */
[----:B------:R-:W-:Y:S05]  /*23d0*/  BRA.U UP0, `(.L_x_35) ;  /* 0x0000000100407547 */ /* 0x000fea000b800000 */
[----:B------:R-:W1:Y:S08]  /*23e0*/  LDC.64 R4, c[0x0][0xb10] ;  /* 0x0002c400ff047b82 */ /* 0x000e700000000a00 */
[----:B------:R-:W2:Y:S08]  /*23f0*/  LDC.64 R2, c[0x0][0xb18] ;  /* 0x0002c600ff027b82 */ /* 0x000eb00000000a00 */
[----:B------:R-:W3:Y:S08]  /*2400*/  LDC R6, c[0x0][0xb20] ;  /* 0x0002c800ff067b82 */ /* 0x000ef00000000800 */
[----:B------:R-:W4:Y:S01]  /*2410*/  LDC R16, c[0x0][0xb0c] ;  /* 0x0002c300ff107b82 */ /* 0x000f220000000800 */
[----:B-1----:R-:W-:-:S05]  /*2420*/  IMAD.HI.U32 R4, R11, R4, RZ ;  /* 0x000000040b047227 */ /* 0x002fca00078e00ff */
[----:B------:R-:W-:Y:S01]  /*2430*/  SHF.R.U32.HI R4, RZ, R5, R4 ;  /* 0x00000005ff047219 */ /* 0x000fe20000011604 */
[----:B--2---:R-:W-:Y:S01]  /*2440*/  IMAD.HI.U32 R3, R8, R3, RZ ;  /* 0x0000000308037227 */ /* 0x004fe200078e00ff */
[----:B------:R-:W-:-:S04]  /*2450*/  ISETP.NE.AND P0, PT, R2, 0x1, PT ;  /* 0x000000010200780c */ /* 0x000fc80003f05270 */
[----:B---3--:R-:W-:-:S04]  /*2460*/  SHF.R.U32.HI R3, RZ, R6, R3 ;  /* 0x00000006ff037219 */ /* 0x008fc80000011603 */
[----:B------:R-:W-:Y:S02]  /*2470*/  SEL R3, R8, R3, !P0 ;  /* 0x0000000308037207 */ /* 0x000fe40004000000 */
[----:B----4-:R-:W-:-:S04]  /*2480*/  ISETP.NE.AND P1, PT, R16, 0x1, PT ;  /* 0x000000011000780c */ /* 0x010fc80003f25270 */
[----:B------:R-:W-:-:S05]  /*2490*/  SEL R4, R11, R4, !P1 ;  /* 0x000000040b047207 */ /* 0x000fca0004800000 */
[----:B------:R-:W-:Y:S02]  /*24a0*/  IMAD.IADD R5, R3, 0x1, -R4 ;  /* 0x0000000103057824 */ /* 0x000fe400078e0a04 */
[----:B------:R-:W-:Y:S02]  /*24b0*/  IMAD.IADD R3, R4, 0x1, -R3 ;  /* 0x0000000104037824 */ /* 0x000fe400078e0a03 */
[----:B------:R-:W-:Y:S02]  /*24c0*/  IMAD R11, R5, R16, R11 ;  /* 0x00000010050b7224 */ /* 0x000fe400078e020b */
[----:B------:R-:W-:-:S07]  /*24d0*/  IMAD R8, R3, R2, R8 ;  /* 0x0000000203087224 */ /* 0x000fce00078e0208 */
.L_x_35:
[----:B------:R-:W-:Y:S01]  /*24e0*/  VIADD R14, R14, 0x1 ;  /* 0x000000010e0e7836 */ /* 0x000fe20000000000 */
[----:B------:R-:W-:Y:S01]  /*24f0*/  PLOP3.LUT P1, PT, PT, PT, PT, 0x80, 0x8 ;  /* 0x000000000008781c */ /* 0x000fe20003f2f070 */
[----:B------:R-:W-:Y:S02]  /*2500*/  IMAD.IADD R99, R11, 0x1, R96 ;  /* 0x000000010b637824 */ /* 0x000fe400078e0260 */
[----:B------:R-:W-:Y:S01]  /*2510*/  IMAD.IADD R97, R8, 0x1, R81 ;  /* 0x0000000108617824 */ /* 0x000fe200078e0251 */
[----:B------:R-:W-:-:S04]  /*2520*/  ISETP.NE.AND P0, PT, R14, 0x2, PT ;  /* 0x000000020e00780c */ /* 0x000fc80003f05270 */
[----:B------:R-:W-:Y:S02]  /*2530*/  SEL R2, RZ, 0x1, P0 ;  /* 0x00000001ff027807 */ /* 0x000fe40000000000 */
[----:B------:R-:W-:Y:S02]  /*2540*/  SEL R14, R14, RZ, P0 ;  /* 0x000000ff0e0e7207 */ /* 0x000fe40000000000 */
[----:B------:R-:W-:Y:S01]  /*2550*/  LOP3.LUT R13, R13, R2, RZ, 0x3c, !PT ;  /* 0x000000020d0d7212 */ /* 0x000fe200078e3cff */
[----:B------:R-:W-:Y:S06]  /*2560*/  @P2 BRA `(.L_x_36) ;  /* 0xfffffff000a02947 */ /* 0x000fec000383ffff */
[----:B------:R-:W-:Y:S01]  /*2570*/  UIADD3 UR4, UPT, UPT, UR4, 0xd8, URZ ;  /* 0x000000d804047890 */ /* 0x000fe2000fffe0ff */
[----:B------:R-:W-:-:S03]  /*2580*/  SHF.L.U32 R3, R15, 0x1f, RZ ;  /* 0x0000001f0f037819 */ /* 0x000fc600000006ff */
[----:B------:R-:W-:-:S09]  /*2590*/  ULEA UR5, UR6, UR4, 0x3 ;  /* 0x0000000406057291 */ /* 0x000fd2000f8e18ff */
[----:B------:R-:W1:Y:S02]  /*25a0*/  SYNCS.PHASECHK.TRANS64.TRYWAIT P0, [UR5], R3 ;  /* 0x00000003ff0075a7 */ /* 0x000e640008001105 */
[----:B-1----:R-:W-:Y:S05]  /*25b0*/  @!P0 BRA `(.L_x_37) ;  /* 0x0000004c00248947 */ /* 0x002fea0003800000 */
.L_x_124:
[----:B------:R-:W-:-:S04]  /*25c0*/  UIADD3 UR6, UPT, UPT, UR6, 0x1, URZ ;  /* 0x0000000106067890 */ /* 0x000fc8000fffe0ff */
[----:B------:R-:W-:-:S04]  /*25d0*/  UISETP.NE.AND UP0, UPT, UR6, 0x1b, UPT ;  /* 0x0000001b0600788c */ /* 0x000fc8000bf05270 */
[----:B------:R-:W-:Y:S02]  /*25e0*/  USEL UR7, URZ, 0x1, UP0 ;  /* 0x00000001ff077887 */ /* 0x000fe40008000000 */
[----:B------:R-:W-:-:S04]  /*25f0*/  USEL UR6, UR6, URZ, UP0 ;  /* 0x000000ff06067287 */ /* 0x000fc80008000000 */
[----:B------:R-:W-:Y:S01]  /*2600*/  ULEA UR5, UR6, UR4, 0x3 ;  /* 0x0000000406057291 */ /* 0x000fe2000f8e18ff */
[----:B------:R-:W-:-:S04]  /*2610*/  LOP3.LUT R2, R15, UR7, RZ, 0x3c, !PT ;  /* 0x000000070f027c12 */ /* 0x000fc8000f8e3cff */
[----:B-1----:R-:W-:-:S04]  /*2620*/  SHF.L.U32 R3, R2, 0x1f, RZ ;  /* 0x0000001f02037819 */ /* 0x002fc800000006ff */
[----:B------:R-:W1:Y:S02]  /*2630*/  SYNCS.PHASECHK.TRANS64.TRYWAIT P0, [UR5], R3 ;  /* 0x00000003ff0075a7 */ /* 0x000e640008001105 */
[----:B-1----:R-:W-:Y:S05]  /*2640*/  @!P0 BRA `(.L_x_38) ;  /* 0x0000004c00188947 */ /* 0x002fea0003800000 */
.L_x_126:
        /* <DEDUP_REMOVED lines=9> */
.L_x_128:
        /* <DEDUP_REMOVED lines=9> */
.L_x_130:
        /* <DEDUP_REMOVED lines=9> */
.L_x_132:
        /* <DEDUP_REMOVED lines=9> */
.L_x_134:
        /* <DEDUP_REMOVED lines=9> */
.L_x_136:
        /* <DEDUP_REMOVED lines=9> */
.L_x_138:
        /* <DEDUP_REMOVED lines=9> */
.L_x_140:
        /* <DEDUP_REMOVED lines=9> */
.L_x_142:
        /* <DEDUP_REMOVED lines=9> */
.L_x_144:
        /* <DEDUP_REMOVED lines=9> */
.L_x_146:
        /* <DEDUP_REMOVED lines=9> */
.L_x_148:
        /* <DEDUP_REMOVED lines=9> */
.L_x_150:
        /* <DEDUP_REMOVED lines=9> */
.L_x_152:
        /* <DEDUP_REMOVED lines=9> */
.L_x_154:
        /* <DEDUP_REMOVED lines=9> */
.L_x_156:
        /* <DEDUP_REMOVED lines=9> */
.L_x_158:
        /* <DEDUP_REMOVED lines=9> */
.L_x_160:
        /* <DEDUP_REMOVED lines=9> */
.L_x_162:
        /* <DEDUP_REMOVED lines=9> */
.L_x_164:
        /* <DEDUP_REMOVED lines=9> */
.L_x_166:
        /* <DEDUP_REMOVED lines=9> */
.L_x_168:
        /* <DEDUP_REMOVED lines=9> */
.L_x_170:
        /* <DEDUP_REMOVED lines=9> */
.L_x_172:
        /* <DEDUP_REMOVED lines=9> */
.L_x_174:
[----:B------:R-:W-:-:S04]  /*33d0*/  UIADD3 UR6, UPT, UPT, UR6, 0x1, URZ ;  /* 0x0000000106067890 */ /* 0x000fc8000fffe0ff */
[----:B------:R-:W-:-:S04]  /*33e0*/  UISETP.NE.AND UP0, UPT, UR6, 0x1b, UPT ;  /* 0x0000001b0600788c */ /* 0x000fc8000bf05270 */
[----:B------:R-:W-:Y:S02]  /*33f0*/  USEL UR5, URZ, 0x1, UP0 ;  /* 0x00000001ff057887 */ /* 0x000fe40008000000 */
[----:B------:R-:W-:-:S04]  /*3400*/  USEL UR6, UR6, URZ, UP0 ;  /* 0x000000ff06067287 */ /* 0x000fc80008000000 */
[----:B------:R-:W-:Y:S01]  /*3410*/  ULEA UR6, UR6, UR4, 0x3 ;  /* 0x0000000406067291 */ /* 0x000fe2000f8e18ff */
[----:B-1----:R-:W-:-:S04]  /*3420*/  LOP3.LUT R3, R2, UR5, RZ, 0x3c, !PT ;  /* 0x0000000502037c12 */ /* 0x002fc8000f8e3cff */
[----:B------:R-:W-:Y:S01]  /*3430*/  SHF.L.U32 R3, R3, 0x1f, RZ ;  /* 0x0000001f03037819 */ /* 0x000fe200000006ff */
[----:B----4-:R-:W-:-:S07]  /*3440*/  IMAD.U32 R0, RZ, RZ, UR6 ;  /* 0x00000006ff007e24 */ /* 0x010fce000f8e00ff */
.L_x_63:
[----:B-1----:R1:W2:Y:S02]  /*3450*/  SYNCS.PHASECHK.TRANS64.TRYWAIT P0, [R0+URZ], R3 ;  /* 0x00000003000075a7 */ /* 0x0022a400080011ff */
[----:B--2---:R-:W-:Y:S05]  /*3460*/  @!P0 NANOSLEEP.SYNCS 0x989680 ;  /* 0x009896800000895d */ /* 0x004fea0003900000 */
[----:B------:R-:W2:Y:S02]  /*3470*/  @!P0 SYNCS.PHASECHK.TRANS64 P0, [R0+URZ], R3 ;  /* 0x00000003000085a7 */ /* 0x000ea400080010ff */
[----:B--2---:R-:W-:Y:S05]  /*3480*/  @P0 EXIT ;  /* 0x000000000000094d */ /* 0x004fea0003800000 */
[----:B------:R-:W-:Y:S05]  /*3490*/  BRA `(.L_x_63) ;  /* 0xfffffffc00ec7947 */ /* 0x000fea000383ffff */
.L_x_18:
[----:B------:R-:W-:-:S04]  /*34a0*/  UISETP.NE.AND UP1, UPT, UR37, URZ, UPT ;  /* 0x000000ff2500728c */ /* 0x000fc8000bf25270 */
[----:B------:R-:W-:-:S09]  /*34b0*/  UISETP.NE.OR UP1, UPT, UR8, 0x1, UP1 ;  /* 0x000000010800788c */ /* 0x000fd20008f25670 */
[----:B------:R-:W-:Y:S05]  /*34c0*/  BRA.U UP1, `(.L_x_64) ;  /* 0x0000000501487547 */ /* 0x000fea000b800000 */
[----:B------:R-:W-:Y:S01]  /*34d0*/  ISETP.NE.AND P2, PT, R2, RZ, PT ;  /* 0x000000ff0200720c */ /* 0x000fe20003f45270 */
[----:B------:R-:W-:Y:S01]  /*34e0*/  IMAD.MOV.U32 R12, RZ, RZ, 0x1 ;  /* 0x00000001ff0c7424 */ /* 0x000fe200078e00ff */
[----:B------:R-:W-:Y:S02]  /*34f0*/  CS2R R10, SRZ ;  /* 0x00000000000a7805 */ /* 0x000fe4000001ff00 */
[----:B------:R-:W-:Y:S01]  /*3500*/  CS2R R8, SRZ ;  /* 0x0000000000087805 */ /* 0x000fe2000001ff00 */
[----:B------:R-:W-:Y:S01]  /*3510*/  UMOV UR4, 0x400 ;  /* 0x0000040000047882 */ /* 0x000fe20000000000 */
[----:B------:R-:W-:Y:S01]  /*3520*/  UMOV UR6, URZ ;  /* 0x000000ff00067c82 */ /* 0x000fe20008000000 */
[----:B------:R-:W-:-:S12]  /*3530*/  ULEA UR37, UR37, UR4, 0x18 ;  /* 0x0000000425257291 */ /* 0x000fd8000f8ec0ff */
.L_x_68:
[----:B------:R-:W-:Y:S02]  /*3540*/  LEA R0, R8, UR37, 0x3 ;  /* 0x0000002508007c11 */ /* 0x000fe4000f8e18ff */
[----:B------:R-:W-:-:S03]  /*3550*/  SHF.L.U32 R5, R9, 0x1f, RZ ;  /* 0x0000001f09057819 */ /* 0x000fc600000006ff */
[----:B------:R-:W-:Y:S01]  /*3560*/  VIADD R4, R0, 0x240 ;  /* 0x0000024000047836 */ /* 0x000fe20000000000 */
[----:B------:R-:W1:Y:S02]  /*3570*/  SYNCS.PHASECHK.TRANS64.TRYWAIT P0, [R0+URZ+0x230], R5 ;  /* 0x00023005000075a7 */ /* 0x000e6400080011ff */
[----:B-1----:R-:W-:Y:S05]  /*3580*/  @!P0 BRA `(.L_x_65) ;  /* 0x0000004400a08947 */ /* 0x002fea0003800000 */
.L_x_175:
[----:B------:R-:W-:Y:S01]  /*3590*/  ULEA UR5, UR6, UR37, 0x3 ;  /* 0x0000002506057291 */ /* 0x000fe2000f8e18ff */
[----:B------:R-:W-:Y:S02]  /*35a0*/  PRMT R4, RZ, 0x654, R4 ;  /* 0x00000654ff047816 */ /* 0x000fe40000000004 */
[----:B-1----:R-:W-:Y:S01]  /*35b0*/  SHF.L.U32 R5, R12, 0x1f, RZ ;  /* 0x0000001f0c057819 */ /* 0x002fe200000006ff */
[----:B------:R-:W-:Y:S01]  /*35c0*/  UIADD3 UR4, UPT, UPT, UR5, 0x1d0, URZ ;  /* 0x000001d005047890 */ /* 0x000fe2000fffe0ff */
[----:B------:R1:W-:Y:S05]  /*35d0*/  SYNCS.ARRIVE.TRANS64.RED.A1T0 RZ, [R4+URZ], RZ ;  /* 0x000000ff04ff79a7 */ /* 0x0003ea00081004ff */
[----:B------:R-:W-:Y:S01]  /*35e0*/  IMAD.U32 R7, RZ, RZ, UR4 ;  /* 0x00000004ff077e24 */ /* 0x000fe2000f8e00ff */
[----:B------:R-:W2:Y:S04]  /*35f0*/  SYNCS.PHASECHK.TRANS64.TRYWAIT P0, [UR5+0x1e0], R5 ;  /* 0x0001e005ff0075a7 */ /* 0x000ea80008001105 */
[----:B------:R-:W-:Y:S01]  /*3600*/  PRMT R6, R2, 0x654, R7 ;  /* 0x0000065402067816 */ /* 0x000fe20000000007 */
[----:B-1----:R-:W-:Y:S01]  /*3610*/  @!P2 IMAD.MOV.U32 R4, RZ, RZ, 0x10 ;  /* 0x00000010ff04a424 */ /* 0x002fe200078e00ff */
[----:B--2---:R-:W-:Y:S06]  /*3620*/  @!P0 BRA `(.L_x_66) ;  /* 0x00000044008c8947 */ /* 0x004fec0003800000 */
.L_x_177:
[----:B------:R-:W-:Y:S01]  /*3630*/  ULEA UR4, UR6, UR37, 0x4 ;  /* 0x0000002506047291 */ /* 0x000fe2000f8e20ff */
[----:B------:R-:W-:Y:S01]  /*3640*/  SEL R3, R6, R3, !P2 ;  /* 0x0000000306037207 */ /* 0x000fe20005000000 */
[----:B------:R-:W-:Y:S01]  /*3650*/  UIADD3 UR5, UPT, UPT, UR5, 0x1d0, URZ ;  /* 0x000001d005057890 */ /* 0x000fe2000fffe0ff */
[----:B-1----:R-:W-:Y:S01]  /*3660*/  LEA R0, R11, UR37, 0x3 ;  /* 0x000000250b007c11 */ /* 0x002fe2000f8e18ff */
[----:B------:R-:W-:Y:S01]  /*3670*/  UIADD3 UR4, UPT, UPT, UR4, 0x260, URZ ;  /* 0x0000026004047890 */ /* 0x000fe2000fffe0ff */
[----:B------:R-:W-:Y:S01]  /*3680*/  SHF.L.U32 R5, R10, 0x1f, RZ ;  /* 0x0000001f0a057819 */ /* 0x000fe200000006ff */
[----:B------:R1:W-:Y:S01]  /*3690*/  @!P2 SYNCS.ARRIVE.TRANS64.RED RZ, [R3+URZ], R4 ;  /* 0x0000000403ffa9a7 */ /* 0x0003e200080004ff */
[----:B------:R-:W-:Y:S01]  /*36a0*/  UIADD3 UR6, UPT, UPT, UR6, 0x1, URZ ;  /* 0x0000000106067890 */ /* 0x000fe2000fffe0ff */
[----:B------:R-:W-:-:S03]  /*36b0*/  VIADD R8, R8, 0x1 ;  /* 0x0000000108087836 */ /* 0x000fc60000000000 */
[----:B------:R-:W-:Y:S02]  /*36c0*/  UISETP.NE.AND UP0, UPT, UR6, 0x2, UPT ;  /* 0x000000020600788c */ /* 0x000fe4000bf05270 */
[----:B------:R-:W-:Y:S06]  /*36d0*/  UGETNEXTWORKID.BROADCAST [UR4], [UR5] ;  /* 0x00000000040073ca */ /* 0x000fec0008000100 */
[----:B------:R-:W-:Y:S01]  /*36e0*/  USEL UR4, URZ, 0x1, UP0 ;  /* 0x00000001ff047887 */ /* 0x000fe20008000000 */
[----:B------:R-:W-:Y:S01]  /*36f0*/  ISETP.NE.AND P0, PT, R8, 0x2, PT ;  /* 0x000000020800780c */ /* 0x000fe20003f05270 */
[----:B------:R-:W-:Y:S01]  /*3700*/  USEL UR6, UR6, URZ, UP0 ;  /* 0x000000ff06067287 */ /* 0x000fe20008000000 */
[----:B------:R-:W2:Y:S03]  /*3710*/  SYNCS.PHASECHK.TRANS64.TRYWAIT P1, [R0+URZ+0x1d0], R5 ;  /* 0x0001d005000075a7 */ /* 0x000ea600080211ff */
[----:B------:R-:W-:Y:S01]  /*3720*/  LOP3.LUT R12, R12, UR4, RZ, 0x3c, !PT ;  /* 0x000000040c0c7c12 */ /* 0x000fe2000f8e3cff */
[----:B-12---:R-:W-:Y:S07]  /*3730*/  @!P1 BRA `(.L_x_67) ;  /* 0x0000004400609947 */ /* 0x006fee0003800000 */
.L_x_178:
[C---:B------:R-:W-:Y:S01]  /*3740*/  LEA R4, R11.reuse, UR37, 0x4 ;  /* 0x000000250b047c11 */ /* 0x040fe2000f8e20ff */
[----:B-1----:R-:W-:Y:S01]  /*3750*/  VIADD R0, R0, 0x1e0 ;  /* 0x000001e000007836 */ /* 0x002fe20000000000 */
[----:B------:R-:W-:Y:S01]  /*3760*/  SEL R8, R8, RZ, P0 ;  /* 0x000000ff08087207 */ /* 0x000fe20000000000 */
[----:B------:R-:W-:-:S03]  /*3770*/  VIADD R11, R11, 0x1 ;  /* 0x000000010b0b7836 */ /* 0x000fc60000000000 */
[----:B------:R-:W1:Y:S01]  /*3780*/  LDS.128 R4, [R4+0x260] ;  /* 0x0002600004047984 */ /* 0x000e620000000c00 */
[----:B------:R-:W-:Y:S02]  /*3790*/  PRMT R0, RZ, 0x654, R0 ;  /* 0x00000654ff007816 */ /* 0x000fe40000000000 */
[C---:B------:R-:W-:Y:S01]  /*37a0*/  ISETP.NE.AND P1, PT, R11.reuse, 0x2, PT ;  /* 0x000000020b00780c */ /* 0x040fe20003f25270 */
[----:B------:R-:W-:Y:S01]  /*37b0*/  @!PT LDS RZ, [RZ] ;  /* 0x00000000fffff984 */ /* 0x000fe20000000800 */
[----:B------:R-:W-:Y:S01]  /*37c0*/  @!PT LDS RZ, [RZ] ;  /* 0x00000000fffff984 */ /* 0x000fe20000000800 */
[----:B------:R-:W-:Y:S01]  /*37d0*/  @!PT LDS RZ, [RZ] ;  /* 0x00000000fffff984 */ /* 0x000fe20000000800 */
[----:B------:R-:W-:Y:S01]  /*37e0*/  @!PT LDS RZ, [RZ] ;  /* 0x00000000fffff984 */ /* 0x000fe20000000800 */
[----:B------:R2:W-:Y:S06]  /*37f0*/  MEMBAR.ALL.CTA ;  /* 0x0000000000007992 */ /* 0x0005ec0000008000 */
[----:B--2---:R-:W2:Y:S01]  /*3800*/  FENCE.VIEW.ASYNC.S ;  /* 0x00000000000073c6 */ /* 0x004ea20000000000 */
[----:B------:R-:W-:Y:S01]  /*3810*/  SEL R11, R11, RZ, P1 ;  /* 0x000000ff0b0b7207 */ /* 0x000fe20000800000 */
[----:B--2---:R2:W-:Y:S01]  /*3820*/  SYNCS.ARRIVE.TRANS64.RED.A1T0 RZ, [R0+URZ], RZ ;  /* 0x000000ff00ff79a7 */ /* 0x0045e200081004ff */
[----:B-1----:R-:W-:-:S02]  /*3830*/  LOP3.LUT P3, RZ, R6, 0x1, RZ, 0xc0, !PT ;  /* 0x0000000106ff7812 */ /* 0x002fc4000786c0ff */
[----:B------:R-:W-:-:S04]  /*3840*/  SEL R5, RZ, 0x1, P1 ;  /* 0x00000001ff057807 */ /* 0x000fc80000800000 */
[----:B------:R-:W-:Y:S02]  /*3850*/  LOP3.LUT R10, R10, R5, RZ, 0x3c, !PT ;  /* 0x000000050a0a7212 */ /* 0x000fe400078e3cff */
[----:B--2---:R-:W-:-:S04]  /*3860*/  SEL R0, RZ, 0x1, P0 ;  /* 0x00000001ff007807 */ /* 0x004fc80000000000 */
[----:B------:R-:W-:Y:S01]  /*3870*/  LOP3.LUT R9, R9, R0, RZ, 0x3c, !PT ;  /* 0x0000000009097212 */ /* 0x000fe200078e3cff */
[----:B------:R-:W-:Y:S06]  /*3880*/  @P3 BRA `(.L_x_68) ;  /* 0xfffffffc002c3947 */ /* 0x000fec000383ffff */
[----:B------:R-:W-:Y:S01]  /*3890*/  ULEA UR5, UR6, UR37, 0x3 ;  /* 0x0000002506057291 */ /* 0x000fe2000f8e18ff */
[----:B------:R-:W-:-:S08]  /*38a0*/  SHF.L.U32 R3, R12, 0x1f, RZ ;  /* 0x0000001f0c037819 */ /* 0x000fd000000006ff */
[----:B------:R-:W1:Y:S02]  /*38b0*/  SYNCS.PHASECHK.TRANS64 P0, [UR5+0x1e0], R3 ;  /* 0x0001e003ff0075a7 */ /* 0x000e640008001005 */
[----:B-1----:R-:W-:Y:S05]  /*38c0*/  @P0 BRA `(.L_x_69) ;  /* 0x0000000000080947 */ /* 0x002fea0003800000 */
[----:B------:R-:W1:Y:S02]  /*38d0*/  SYNCS.PHASECHK.TRANS64.TRYWAIT P0, [UR5+0x1e0], R3 ;  /* 0x0001e003ff0075a7 */ /* 0x000e640008001105 */
[----:B-1----:R-:W-:Y:S05]  /*38e0*/  @!P0 BRA `(.L_x_70) ;  /* 0x0000004400088947 */ /* 0x002fea0003800000 */
.L_x_69:
[----:B------:R-:W-:-:S04]  /*38f0*/  UIADD3 UR4, UPT, UPT, UR6, 0x1, URZ ;  /* 0x0000000106047890 */ /* 0x000fc8000fffe0ff */
[----:B------:R-:W-:-:S04]  /*3900*/  UISETP.NE.AND UP0, UPT, UR4, 0x2, UPT ;  /* 0x000000020400788c */ /* 0x000fc8000bf05270 */
[----:B------:R-:W-:Y:S02]  /*3910*/  USEL UR7, URZ, 0x1, UP0 ;  /* 0x00000001ff077887 */ /* 0x000fe40008000000 */
[----:B------:R-:W-:-:S04]  /*3920*/  USEL UR4, UR4, URZ, UP0 ;  /* 0x000000ff04047287 */ /* 0x000fc80008000000 */
[----:B------:R-:W-:Y:S01]  /*3930*/  ULEA UR4, UR4, UR37, 0x3 ;  /* 0x0000002504047291 */ /* 0x000fe2000f8e18ff */
[----:B-1----:R-:W-:-:S04]  /*3940*/  LOP3.LUT R3, R12, UR7, RZ, 0x3c, !PT ;  /* 0x000000070c037c12 */ /* 0x002fc8000f8e3cff */
[----:B------:R-:W-:-:S04]  /*3950*/  SHF.L.U32 R0, R3, 0x1f, RZ ;  /* 0x0000001f03007819 */ /* 0x000fc800000006ff */
[----:B------:R-:W1:Y:S02]  /*3960*/  SYNCS.PHASECHK.TRANS64 P0, [UR4+0x1e0], R0 ;  /* 0x0001e000ff0075a7 */ /* 0x000e640008001004 */
[----:B-1----:R-:W-:Y:S05]  /*3970*/  @P0 EXIT ;  /* 0x000000000000094d */ /* 0x002fea0003800000 */
[----:B------:R-:W-:Y:S02]  /*3980*/  SHF.L.U32 R3, R3, 0x1f, RZ ;  /* 0x0000001f03037819 */ /* 0x000fe400000006ff */
[----:B------:R-:W-:-:S07]  /*3990*/  MOV R0, UR4 ;  /* 0x0000000400007c02 */ /* 0x000fce0008000f00 */
.L_x_71:
[----:B-1----:R1:W2:Y:S02]  /*39a0*/  SYNCS.PHASECHK.TRANS64.TRYWAIT P0, [R0+URZ+0x1e0], R3 ;  /* 0x0001e003000075a7 */ /* 0x0022a400080011ff */
[----:B--2---:R-:W-:Y:S05]  /*39b0*/  @!P0 NANOSLEEP.SYNCS 0x989680 ;  /* 0x009896800000895d */ /* 0x004fea0003900000 */
[----:B------:R-:W2:Y:S02]  /*39c0*/  @!P0 SYNCS.PHASECHK.TRANS64 P0, [R0+URZ+0x1e0], R3 ;  /* 0x0001e003000085a7 */ /* 0x000ea400080010ff */
[----:B--2---:R-:W-:Y:S05]  /*39d0*/  @P0 EXIT ;  /* 0x000000000000094d */ /* 0x004fea0003800000 */
[----:B------:R-:W-:Y:S05]  /*39e0*/  BRA `(.L_x_71) ;  /* 0xfffffffc00ec7947 */ /* 0x000fea000383ffff */
.L_x_64:
[----:B------:R-:W-:-:S09]  /*39f0*/  UISETP.NE.AND UP1, UPT, UR8, URZ, UPT ;  /* 0x000000ff0800728c */ /* 0x000fd2000bf25270 */
[----:B------:R-:W-:Y:S05]  /*3a00*/  BRA.U UP1, `(.L_x_72) ;  /* 0x0000000d01947547 */ /* 0x000fea000b800000 */
[----:B------:R-:W-:Y:S01]  /*3a10*/  UMOV UR4, 0x40 ;  /* 0x0000004000047882 */ /* 0x000fe20000000000 */
[----:B------:R-:W-:Y:S01]  /*3a20*/  NOP ;  /* 0x0000000000007918 */ /* 0x000fe20000000000 */
[----:B------:R-:W-:Y:S01]  /*3a30*/  ULEA UR4, UR37, UR4, 0x18 ;  /* 0x0000000425047291 */ /* 0x000fe2000f8ec0ff */
[----:B------:R-:W-:Y:S02]  /*3a40*/  UMOV UR5, 0x400 ;  /* 0x0000040000057882 */ /* 0x000fe40000000000 */
[----:B------:R-:W-:-:S06]  /*3a50*/  ULEA UR37, UR37, UR5, 0x18 ;  /* 0x0000000525257291 */ /* 0x000fcc000f8ec0ff */
[----:B------:R-:W1:Y:S02]  /*3a60*/  LDS.U8 R0, [UR4+0x1c] ;  /* 0x00001c04ff007984 */ /* 0x000e640008000000 */
[----:B-1----:R-:W-:-:S13]  /*3a70*/  ISETP.NE.AND P0, PT, R0, RZ, PT ;  /* 0x000000ff0000720c */ /* 0x002fda0003f05270 */
[----:B------:R-:W-:Y:S05]  /*3a80*/  @P0 BRA `(.L_x_73) ;  /* 0x0000000000580947 */ /* 0x000fea0003800000 */
[----:B------:R-:W-:-:S13]  /*3a90*/  ELECT P0, URZ, PT ;  /* 0x0000000000ff782f */ /* 0x000fda0003800000 */
[----:B------:R-:W-:Y:S05]  /*3aa0*/  @!P0 BRA `(.L_x_74) ;  /* 0x0000000000608947 */ /* 0x000fea0003800000 */
[----:B------:R-:W-:Y:S01]  /*3ab0*/  UMOV UR5, 0x10 ;  /* 0x0000001000057882 */ /* 0x000fe20000000000 */
[----:B------:R-:W-:Y:S01]  /*3ac0*/  HFMA2 R0, -RZ, RZ, 0, 5.9604644775390625e-08 ;  /* 0x00000001ff007431 */ /* 0x000fe200000001ff */
[----:B------:R-:W-:-:S03]  /*3ad0*/  MOV R2, 0xffff ;  /* 0x0000ffff00027802 */ /* 0x000fc60000000f00 */
[----:B------:R-:W-:Y:S04]  /*3ae0*/  DEPBAR.LE SB1, 0x36 ;  /* 0x00009d800000791a */ /* 0x000fe80000000000 */
[----:B------:R-:W1:Y:S02]  /*3af0*/  UTCATOMSWS.FIND_AND_SET.ALIGN UP0, UR5, UR5 ;  /* 0x00000005000575e3 */ /* 0x000e640008000800 */
[----:B-1----:R-:W-:Y:S01]  /*3b00*/  MOV R3, UR5 ;  /* 0x0000000500037c02 */ /* 0x002fe20008000f00 */
[----:B------:R-:W-:Y:S06]  /*3b10*/  BRA.U UP0, `(.L_x_75) ;  /* 0x0000000100187547 */ /* 0x000fec000b800000 */
.L_x_76:
[----:B------:R-:W-:Y:S05]  /*3b20*/  NANOSLEEP 0x64 ;  /* 0x000000640000795d */ /* 0x000fea0003800000 */
[----:B------:R-:W-:-:S05]  /*3b30*/  UMOV UR5, 0x10 ;  /* 0x0000001000057882 */ /* 0x000fca0000000000 */
[----:B------:R-:W-:Y:S04]  /*3b40*/  DEPBAR.LE SB1, 0x36 ;  /* 0x00009d800000791a */ /* 0x000fe80000000000 */
[----:B------:R-:W1:Y:S02]  /*3b50*/  UTCATOMSWS.FIND_AND_SET.ALIGN UP0, UR5, UR5 ;  /* 0x00000005000575e3 */ /* 0x000e640008000800 */
[----:B-1----:R-:W-:Y:S01]  /*3b60*/  MOV R3, UR5 ;  /* 0x0000000500037c02 */ /* 0x002fe20008000f00 */
[----:B------:R-:W-:Y:S05]  /*3b70*/  BRA.U !UP0, `(.L_x_76) ;  /* 0xfffffffd08e87547 */ /* 0x000fea000b83ffff */
.L_x_75:
[-C--:B------:R-:W-:Y:S02]  /*3b80*/  SHF.L.U32 R2, R2, R3.reuse, RZ ;  /* 0x0000000302027219 */ /* 0x080fe400000006ff */
[----:B------:R-:W-:Y:S01]  /*3b90*/  SHF.L.U32 R0, R0, R3, RZ ;  /* 0x0000000300007219 */ /* 0x000fe200000006ff */
[----:B------:R-:W-:Y:S02]  /*3ba0*/  IMAD.SHL.U32 R3, R3, 0x20, RZ ;  /* 0x0000002003037824 */ /* 0x000fe400078e00ff */
[----:B------:R1:W-:Y:S04]  /*3bb0*/  ATOMS.OR RZ, [UR4+0x14], R2 ;  /* 0x00001402ffff798c */ /* 0x0003e8000b000004 */
[----:B------:R1:W-:Y:S04]  /*3bc0*/  ATOMS.OR RZ, [UR4+0x18], R0 ;  /* 0x00001800ffff798c */ /* 0x0003e8000b000004 */
[----:B------:R1:W-:Y:S01]  /*3bd0*/  STS [UR37+0x280], R3 ;  /* 0x00028003ff007988 */ /* 0x0003e20008000825 */
[----:B------:R-:W-:Y:S05]  /*3be0*/  BRA `(.L_x_74) ;  /* 0x0000000000107947 */ /* 0x000fea0003800000 */
.L_x_73:
[----:B------:R-:W-:Y:S02]  /*3bf0*/  MOV R0, 0xffffffff ;  /* 0xffffffff00007802 */ /* 0x000fe40000000f00 */
[----:B------:R-:W-:-:S03]  /*3c00*/  MOV R2, 0x3c30 ;  /* 0x00003c3000027802 */ /* 0x000fc60000000f00 */
[----:B------:R1:W-:Y:S04]  /*3c10*/  STS [UR37+0x280], R0 ;  /* 0x00028000ff007988 */ /* 0x0003e80008000825 */
[----:B-1-3-5:R-:W-:Y:S05]  /*3c20*/  CALL.REL.NOINC `($__internal_1_$__cuda_sm10x_tcgen05_guardrail_trap_phase_invalid_during_alloc) ;  /* 0x0000004400847944 */ /* 0x02afea0003c00000 */
.L_x_74:
[----:B------:R-:W-:Y:S05]  /*3c30*/  WARPSYNC.ALL ;  /* 0x0000000000007948 */ /* 0x000fea0003800000 */
[----:B------:R-:W2:Y:S01]  /*3c40*/  S2UR UR6, SR_CgaCtaId ;  /* 0x00000000000679c3 */ /* 0x000ea20000008800 */
[----:B------:R-:W-:Y:S01]  /*3c50*/  UMOV UR4, 0x400 ;  /* 0x0000040000047882 */ /* 0x000fe20000000000 */
[----:B------:R-:W-:-:S06]  /*3c60*/  NOP ;  /* 0x0000000000007918 */ /* 0x000fcc0000000000 */
[----:B------:R-:W-:Y:S06]  /*3c70*/  BAR.ARV 0x6, 0xa0 ;  /* 0x0182800000007b1d */ /* 0x000fec0000002000 */
[----:B------:R-:W4:Y:S01]  /*3c80*/  LDCU UR7, c[0x0][0x38c] ;  /* 0x00007180ff0777ac */ /* 0x000f220008000800 */
[----:B------:R-:W-:Y:S01]  /*3c90*/  IMAD.MOV.U32 R11, RZ, RZ, 0x1 ;  /* 0x00000001ff0b7424 */ /* 0x000fe200078e00ff */
[----:B------:R-:W-:Y:S01]  /*3ca0*/  CS2R R8, SRZ ;  /* 0x0000000000087805 */ /* 0x000fe2000001ff00 */
[----:B------:R-:W-:Y:S01]  /*3cb0*/  IMAD.MOV.U32 R10, RZ, RZ, RZ ;  /* 0x000000ffff0a7224 */ /* 0x000fe200078e00ff */
[----:B------:R-:W-:Y:S01]  /*3cc0*/  UMOV UR18, URZ ;  /* 0x000000ff00127c82 */ /* 0x000fe20008000000 */
[----:B------:R-:W-:Y:S01]  /*3cd0*/  UMOV UR17, URZ ;  /* 0x000000ff00117c82 */ /* 0x000fe20008000000 */
[----:B------:R-:W-:Y:S01]  /*3ce0*/  UMOV UR22, 0x0 ;  /* 0x0000000000167882 */ /* 0x000fe20000000000 */
[----:B------:R-:W-:Y:S01]  /*3cf0*/  UMOV UR23, 0x41004a0 ;  /* 0x041004a000177882 */ /* 0x000fe20000000000 */
[----:B------:R-:W-:Y:S01]  /*3d00*/  UMOV UR20, 0x0 ;  /* 0x0000000000147882 */ /* 0x000fe20000000000 */
[----:B------:R-:W-:Y:S01]  /*3d10*/  UMOV UR21, 0x41004a0 ;  /* 0x041004a000157882 */ /* 0x000fe20000000000 */
[----:B--2---:R-:W-:Y:S01]  /*3d20*/  ULEA UR6, UR6, UR4, 0x18 ;  /* 0x0000000406067291 */ /* 0x004fe2000f8ec0ff */
[----:B------:R-:W2:Y:S03]  /*3d30*/  LDCU UR4, c[0x0][0x38c] ;  /* 0x00007180ff0477ac */ /* 0x000ea60008000800 */
[----:B------:R-:W-:-:S02]  /*3d40*/  UIADD3 UR11, UPT, UPT, UR6, 0x2600, URZ ;  /* 0x00002600060b7890 */ /* 0x000fc4000fffe0ff */
[----:B----4-:R-:W-:-:S03]  /*3d50*/  UIADD3 UR7, UPT, UPT, UR7, 0x3f, URZ ;  /* 0x0000003f07077890 */ /* 0x010fc6000fffe0ff */
[----:B-1----:R-:W1:Y:S01]  /*3d60*/  LDS R0, [UR6+0x280] ;  /* 0x00028006ff007984 */ /* 0x002e620008000800 */
[----:B------:R-:W-:Y:S02]  /*3d70*/  UIADD3 UR12, UPT, UPT, UR6, 0x1d600, URZ ;  /* 0x0001d600060c7890 */ /* 0x000fe4000fffe0ff */
[----:B------:R-:W-:Y:S02]  /*3d80*/  USHF.R.S32.HI UR5, URZ, 0x1f, UR7 ;  /* 0x0000001fff057899 */ /* 0x000fe40008011407 */
[----:B------:R-:W-:Y:S02]  /*3d90*/  USHF.R.U32.HI UR11, URZ, 0x4, UR11 ;  /* 0x00000004ff0b7899 */ /* 0x000fe4000801160b */
[----:B------:R-:W-:Y:S02]  /*3da0*/  ULEA.HI UR5, UR5, UR7, URZ, 0x6 ;  /* 0x0000000705057291 */ /* 0x000fe4000f8f30ff */
[----:B------:R-:W-:Y:S02]  /*3db0*/  USHF.R.U32.HI UR12, URZ, 0x4, UR12 ;  /* 0x00000004ff0c7899 */ /* 0x000fe4000801160c */
[----:B------:R-:W-:-:S02]  /*3dc0*/  USHF.R.S32.HI UR5, URZ, 0x6, UR5 ;  /* 0x00000006ff057899 */ /* 0x000fc40008011405 */
[----:B------:R-:W-:Y:S02]  /*3dd0*/  ULOP3.LUT UR11, UR11, 0x3fff, URZ, 0xc0, !UPT ;  /* 0x00003fff0b0b7892 */ /* 0x000fe4000f8ec0ff */
[----:B------:R-:W-:Y:S02]  /*3de0*/  UISETP.LT.AND UP0, UPT, UR5, 0x1, UPT ;  /* 0x000000010500788c */ /* 0x000fe4000bf01270 */
[----:B------:R-:W-:Y:S02]  /*3df0*/  ULOP3.LUT UR12, UR12, 0x3fff, URZ, 0xc0, !UPT ;  /* 0x00003fff0c0c7892 */ /* 0x000fe4000f8ec0ff */
[----:B------:R-:W-:Y:S02]  /*3e00*/  USEL UR10, UR5, 0x1, !UP0 ;  /* 0x00000001050a7887 */ /* 0x000fe4000c000000 */
[----:B------:R-:W-:Y:S02]  /*3e10*/  ULOP3.LUT UR11, UR11, 0x10000, URZ, 0xfc, !UPT ;  /* 0x000100000b0b7892 */ /* 0x000fe4000f8efcff */
[----:B------:R-:W-:-:S02]  /*3e20*/  ULOP3.LUT UR12, UR12, 0x10000, URZ, 0xfc, !UPT ;  /* 0x000100000c0c7892 */ /* 0x000fc4000f8efcff */
[----:B------:R-:W-:Y:S02]  /*3e30*/  UIADD3 UR10, UPT, UPT, -UR10, URZ, URZ ;  /* 0x000000ff0a0a7290 */ /* 0x000fe4000fffe1ff */
[----:B--2---:R-:W-:Y:S01]  /*3e40*/  UISETP.GE.AND UP3, UPT, UR4, 0x1, UPT ;  /* 0x000000010400788c */ /* 0x004fe2000bf66270 */
[----:B-1----:R-:W-:-:S15]  /*3e50*/  R2UR UR19, R0 ;  /* 0x00000000001372ca */ /* 0x002fde00000e0000 */
.L_x_83:
[----:B------:R-:W-:Y:S02]  /*3e60*/  LEA R0, R10, UR6, 0x3 ;  /* 0x000000060a007c11 */ /* 0x000fe4000f8e18ff */
[----:B------:R-:W-:Y:S02]  /*3e70*/  SHF.L.U32 R5, R9, 0x1f, RZ ;  /* 0x0000001f09057819 */ /* 0x000fe400000006ff */
[----:B------:R-:W-:Y:S01]  /*3e80*/  PLOP3.LUT P0, PT, PT, PT, UP3, 0x80, 0x8 ;  /* 0x000000000008781c */ /* 0x000fe20003f0f038 */
[----:B------:R-:W-:Y:S01]  /*3e90*/  VIADD R3, R0, 0x1e0 ;  /* 0x000001e000037836 */ /* 0x000fe20000000000 */
[----:B-1----:R-:W1:Y:S02]  /*3ea0*/  SYNCS.PHASECHK.TRANS64.TRYWAIT P1, [R0+URZ+0x1d0], R5 ;  /* 0x0001d005000075a7 */ /* 0x002e6400080211ff */
[----:B-1--4-:R-:W-:Y:S09]  /*3eb0*/  @!P1 BRA `(.L_x_77) ;  /* 0x0000003c00ac9947 */ /* 0x012ff20003800000 */
.L_x_180:
[----:B------:R-:W-:Y:S01]  /*3ec0*/  LEA R4, R10, UR6, 0x4 ;  /* 0x000000060a047c11 */ /* 0x000fe2000f8e20ff */
[----:B------:R-:W-:Y:S01]  /*3ed0*/  @UP3 ULEA UR4, UR17, UR6, 0x3 ;  /* 0x0000000611043291 */ /* 0x000fe2000f8e18ff */
[----:B------:R-:W-:Y:S01]  /*3ee0*/  PLOP3.LUT P2, PT, PT, PT, PT, 0x80, 0x8 ;  /* 0x000000000008781c */ /* 0x000fe20003f4f070 */
[----:B------:R-:W-:Y:S01]  /*3ef0*/  ULEA UR8, UR18, UR6, 0x3 ;  /* 0x0000000612087291 */ /* 0x000fe2000f8e18ff */
[----:B------:R-:W-:Y:S02]  /*3f00*/  PRMT R3, RZ, 0x654, R3 ;  /* 0x00000654ff037816 */ /* 0x000fe40000000003 */
[----:B-1----:R-:W1:Y:S01]  /*3f10*/  LDS.128 R4, [R4+0x260] ;  /* 0x0002600004047984 */ /* 0x002e620000000c00 */
[----:B------:R-:W-:Y:S02]  /*3f20*/  @P0 SHF.L.U32 R2, R8, 0x1f, RZ ;  /* 0x0000001f08020819 */ /* 0x000fe400000006ff */
[----:B------:R-:W-:Y:S01]  /*3f30*/  SHF.L.U32 R0, R11, 0x1f, RZ ;  /* 0x0000001f0b007819 */ /* 0x000fe200000006ff */
[----:B------:R-:W-:Y:S01]  /*3f40*/  @!PT LDS RZ, [RZ] ;  /* 0x00000000fffff984 */ /* 0x000fe20000000800 */
[----:B------:R-:W-:Y:S01]  /*3f50*/  @!PT LDS RZ, [RZ] ;  /* 0x00000000fffff984 */ /* 0x000fe20000000800 */
[----:B------:R-:W-:Y:S01]  /*3f60*/  @!PT LDS RZ, [RZ] ;  /* 0x00000000fffff984 */ /* 0x000fe20000000800 */
[----:B------:R-:W-:Y:S01]  /*3f70*/  @!PT LDS RZ, [RZ] ;  /* 0x00000000fffff984 */ /* 0x000fe20000000800 */
[----:B------:R2:W-:Y:S06]  /*3f80*/  MEMBAR.ALL.CTA ;  /* 0x0000000000007992 */ /* 0x0005ec0000008000 */
[----:B--2---:R-:W2:Y:S02]  /*3f90*/  FENCE.VIEW.ASYNC.S ;  /* 0x00000000000073c6 */ /* 0x004ea40000000000 */
[----:B--2---:R2:W-:Y:S01]  /*3fa0*/  SYNCS.ARRIVE.TRANS64.RED.A1T0 RZ, [R3+URZ], RZ ;  /* 0x000000ff03ff79a7 */ /* 0x0045e200081004ff */
[----:B------:R2:W4:Y:S01]  /*3fb0*/  @P0 SYNCS.PHASECHK.TRANS64.TRYWAIT P2, [UR4], R2 ;  /* 0x00000002ff0005a7 */ /* 0x0005220008041104 */
[----:B------:R-:W-:Y:S01]  /*3fc0*/  ULEA.HI UR4, UR18, UR18, URZ, 0x1 ;  /* 0x0000001212047291 */ /* 0x000fe2000f8f08ff */
[----:B-1----:R-:W-:-:S03]  /*3fd0*/  LOP3.LUT P1, RZ, R6, 0x1, RZ, 0xc0, !PT ;  /* 0x0000000106ff7812 */ /* 0x002fc6000782c0ff */
[----:B------:R-:W-:Y:S02]  /*3fe0*/  USHF.L.U32 UR9, UR4, 0x5, URZ ;  /* 0x0000000504097899 */ /* 0x000fe400080006ff */
[----:B------:R-:W-:Y:S02]  /*3ff0*/  ULOP3.LUT UR4, UR4, 0xffe, URZ, 0xc0, !UPT ;  /* 0x00000ffe04047892 */ /* 0x000fe4000f8ec0ff */
[----:B------:R-:W-:Y:S02]  /*4000*/  ULOP3.LUT UR9, UR9, 0xffffffc0, URZ, 0xc0, !UPT ;  /* 0xffffffc009097892 */ /* 0x000fe4000f8ec0ff */
[----:B------:R-:W-:Y:S02]  /*4010*/  UIADD3 UR4, UPT, UPT, -UR4, UR18, URZ ;  /* 0x0000001204047290 */ /* 0x000fe4000fffe1ff */
[----:B------:R-:W-:Y:S01]  /*4020*/  UIADD3 UR9, UPT, UPT, UR19, UR9, URZ ;  /* 0x0000000913097290 */ /* 0x000fe2000fffe0ff */
[----:B------:R-:W1:Y:S03]  /*4030*/  SYNCS.PHASECHK.TRANS64.TRYWAIT P0, [UR8+0x210], R0 ;  /* 0x00021000ff0075a7 */ /* 0x000e660008001108 */
[----:B------:R-:W-:Y:S01]  /*4040*/  ULEA UR9, UR4, UR9, 0x14 ;  /* 0x0000000904097291 */ /* 0x000fe2000f8ea0ff */
[----:B-12-4-:R-:W-:Y:S11]  /*4050*/  @!P0 BRA `(.L_x_78) ;  /* 0x0000003c00588947 */ /* 0x016ff60003800000 */
.L_x_182:
[----:B------:R-:W-:Y:S01]  /*4060*/  IADD3 R10, PT, PT, R10, 0x1, RZ ;  /* 0x000000010a0a7810 */ /* 0x000fe20007ffe0ff */
[----:B------:R-:W-:Y:S06]  /*4070*/  BRA.U !UP3, `(.L_x_79) ;  /* 0x000000010b987547 */ /* 0x000fec000b800000 */
[----:B------:R-:W-:Y:S01]  /*4080*/  UPLOP3.LUT UP4, UPT, UPT, UPT, UPT, 0x40, 0x4 ;  /* 0x000000000004789c */ /* 0x000fe20003f8e870 */
[----:B------:R-:W-:Y:S01]  /*4090*/  UMOV UR16, UR10 ;  /* 0x0000000a00107c82 */ /* 0x000fe20008000000 */
[----:B------:R-:W-:Y:S01]  /*40a0*/  UMOV UR15, UR5 ;  /* 0x00000005000f7c82 */ /* 0x000fe20008000000 */
[----:B------:R-:W-:-:S08]  /*40b0*/  UMOV UR14, UR17 ;  /* 0x00000011000e7c82 */ /* 0x000fd00008000000 */
.L_x_82:
[----:B------:R-:W-:Y:S02]  /*40c0*/  UIADD3 UR16, UPT, UPT, UR16, 0x1, URZ ;  /* 0x0000000110107890 */ /* 0x000fe4000fffe0ff */
[----:B--2---:R-:W-:Y:S02]  /*40d0*/  ULEA UR7, UR14, UR6, 0x3 ;  /* 0x000000060e077291 */ /* 0x004fe4000f8e18ff */
[----:B------:R-:W-:Y:S01]  /*40e0*/  UISETP.NE.AND UP0, UPT, UR16, URZ, UPT ;  /* 0x000000ff1000728c */ /* 0x000fe2000bf05270 */
[----:B----4-:R-:W-:Y:S10]  /*40f0*/  @P2 BRA `(.L_x_80) ;  /* 0x00000000000c2947 */ /* 0x010ff40003800000 */
[----:B-1----:R-:W-:Y:S04]  /*4100*/  SHF.L.U32 R3, R8, 0x1f, RZ ;  /* 0x0000001f08037819 */ /* 0x002fe800000006ff */
[----:B------:R-:W1:Y:S02]  /*4110*/  SYNCS.PHASECHK.TRANS64.TRYWAIT P0, [UR7], R3 ;  /* 0x00000003ff0075a7 */ /* 0x000e640008001107 */
[----:B-1----:R-:W-:Y:S05]  /*4120*/  @!P0 BRA `(.L_x_81) ;  /* 0x0000003c003c8947 */ /* 0x002fea0003800000 */
.L_x_80:
[----:B------:R-:W-:Y:S01]  /*4130*/  UISETP.NE.AND UP1, UPT, UR15, 0x1, UPT ;  /* 0x000000010f00788c */ /* 0x000fe2000bf25270 */
[----:B------:R-:W-:Y:S01]  /*4140*/  PLOP3.LUT P2, PT, PT, PT, PT, 0x80, 0x8 ;  /* 0x000000000008781c */ /* 0x000fe20003f4f070 */
[----:B------:R-:W-:Y:S02]  /*4150*/  UIADD3 UR17, UPT, UPT, UR14, 0x1, URZ ;  /* 0x000000010e117890 */ /* 0x000fe4000fffe0ff */
[----:B------:R-:W-:Y:S02]  /*4160*/  ULEA UR24, UR14, UR12, 0x8 ;  /* 0x0000000c0e187291 */ /* 0x000fe4000f8e40ff */
[----:B------:R-:W-:Y:S01]  /*4170*/  UISETP.NE.AND UP2, UPT, UR17, 0x1b, UPT ;  /* 0x0000001b1100788c */ /* 0x000fe2000bf45270 */
[----:B------:R-:W-:Y:S01]  /*4180*/  PLOP3.LUT P0, PT, PT, PT, UP1, 0x80, 0x8 ;  /* 0x000000000008781c */ /* 0x000fe20003f0f018 */
[----:B------:R-:W-:Y:S02]  /*4190*/  ULEA UR26, UR14, UR11, 0x8 ;  /* 0x0000000b0e1a7291 */ /* 0x000fe4000f8e40ff */
[----:B------:R-:W-:Y:S02]  /*41a0*/  USEL UR13, URZ, 0x1, UP2 ;  /* 0x00000001ff0d7887 */ /* 0x000fe40009000000 */
[----:B------:R-:W-:Y:S02]  /*41b0*/  USEL UR17, UR17, URZ, UP2 ;  /* 0x000000ff11117287 */ /* 0x000fe40009000000 */
[----:B------:R-:W-:Y:S02]  /*41c0*/  UIADD3 UR30, UPT, UPT, UR24, 0x2, URZ ;  /* 0x00000002181e7890 */ /* 0x000fe4000fffe0ff */
[----:B------:R-:W-:Y:S01]  /*41d0*/  @UP1 ULEA UR4, UR17, UR6, 0x3 ;  /* 0x0000000611041291 */ /* 0x000fe2000f8e18ff */
[----:B------:R-:W-:Y:S01]  /*41e0*/  LOP3.LUT R8, R8, UR13, RZ, 0x3c, !PT ;  /* 0x0000000d08087c12 */ /* 0x000fe2000f8e3cff */
[----:B------:R-:W-:Y:S02]  /*41f0*/  UIADD3 UR28, UPT, UPT, UR26, 0x2, URZ ;  /* 0x000000021a1c7890 */ /* 0x000fe4000fffe0ff */
[----:B------:R-:W-:Y:S01]  /*4200*/  UIADD3 UR7, UPT, UPT, UR7, 0xd8, URZ ;  /* 0x000000d807077890 */ /* 0x000fe2000fffe0ff */
[----:B-1----:R-:W-:Y:S01]  /*4210*/  @P0 SHF.L.U32 R0, R8, 0x1f, RZ ;  /* 0x0000001f08000819 */ /* 0x002fe200000006ff */
[----:B------:R-:W-:Y:S01]  /*4220*/  UMOV UR25, 0x80004020 ;  /* 0x8000402000197882 */ /* 0x000fe20000000000 */
[----:B------:R-:W-:Y:S01]  /*4230*/  UMOV UR27, 0x80004020 ;  /* 0x80004020001b7882 */ /* 0x000fe20000000000 */
[----:B------:R-:W-:Y:S01]  /*4240*/  UMOV UR31, 0x80004020 ;  /* 0x80004020001f7882 */ /* 0x000fe20000000000 */
[----:B------:R2:W4:Y:S01]  /*4250*/  @P0 SYNCS.PHASECHK.TRANS64.TRYWAIT P2, [UR4], R0 ;  /* 0x00000000ff0005a7 */ /* 0x0005220008041104 */
[----:B------:R-:W-:Y:S01]  /*4260*/  UIADD3 UR15, UPT, UPT, UR15, -0x1, URZ ;  /* 0xffffffff0f0f7890 */ /* 0x000fe2000fffe0ff */
[----:B------:R2:W-:Y:S01]  /*4270*/  UTCIMMA gdesc[UR26], gdesc[UR24], tmem[UR9], tmem[UR22], idesc[UR23], UP4 ;  /* 0x00ff16181a0075ea */ /* 0x0005e2000a000109 */
[----:B------:R-:W-:Y:S01]  /*4280*/  UPLOP3.LUT UP4, UPT, UPT, UPT, UPT, 0x80, 0x8 ;  /* 0x000000000008789c */ /* 0x000fe20003f8f070 */
[----:B------:R-:W-:Y:S01]  /*4290*/  UMOV UR29, 0x80004020 ;  /* 0x80004020001d7882 */ /* 0x000fe20000000000 */
[----:B------:R-:W-:Y:S01]  /*42a0*/  UMOV UR14, UR17 ;  /* 0x00000011000e7c82 */ /* 0x000fe20008000000 */
[----:B------:R2:W-:Y:S01]  /*42b0*/  UTCIMMA gdesc[UR28], gdesc[UR30], tmem[UR9], tmem[UR20], idesc[UR21], UPT ;  /* 0x00ff141e1c0075ea */ /* 0x0005e2000b800109 */
[----:B------:R2:W-:Y:S01]  /*42c0*/  UTCBAR [UR7], URZ ;  /* 0x000000ff070073e9 */ /* 0x0005e200080000ff */
[----:B------:R-:W-:Y:S06]  /*42d0*/  BRA.U UP0, `(.L_x_82) ;  /* 0xfffffffd00787547 */ /* 0x000fec000b83ffff */
.L_x_79:
[----:B------:R-:W-:Y:S01]  /*42e0*/  UIADD3 UR18, UPT, UPT, UR18, 0x1, URZ ;  /* 0x0000000112127890 */ /* 0x000fe2000fffe0ff */
[C---:B------:R-:W-:Y:S01]  /*42f0*/  ISETP.NE.AND P0, PT, R10.reuse, 0x2, PT ;  /* 0x000000020a00780c */ /* 0x040fe20003f05270 */
[----:B------:R-:W-:Y:S02]  /*4300*/  UIADD3 UR8, UPT, UPT, UR8, 0x1f0, URZ ;  /* 0x000001f008087890 */ /* 0x000fe4000fffe0ff */
[----:B------:R-:W-:Y:S01]  /*4310*/  UISETP.NE.AND UP0, UPT, UR18, 0x4, UPT ;  /* 0x000000041200788c */ /* 0x000fe2000bf05270 */
[----:B-12---:R-:W-:Y:S02]  /*4320*/  SEL R0, RZ, 0x1, P0 ;  /* 0x00000001ff007807 */ /* 0x006fe40000000000 */
[----:B------:R-:W-:Y:S01]  /*4330*/  SEL R10, R10, RZ, P0 ;  /* 0x000000ff0a0a7207 */ /* 0x000fe20000000000 */
[----:B------:R-:W-:Y:S01]  /*4340*/  USEL UR4, URZ, 0x1, UP0 ;  /* 0x00000001ff047887 */ /* 0x000fe20008000000 */
[----:B------:R-:W-:Y:S01]  /*4350*/  LOP3.LUT R9, R9, R0, RZ, 0x3c, !PT ;  /* 0x0000000009097212 */ /* 0x000fe200078e3cff */
[----:B------:R-:W-:Y:S01]  /*4360*/  USEL UR18, UR18, URZ, UP0 ;  /* 0x000000ff12127287 */ /* 0x000fe20008000000 */
[----:B------:R1:W-:Y:S03]  /*4370*/  UTCBAR [UR8], URZ ;  /* 0x000000ff080073e9 */ /* 0x0003e600080000ff */
[----:B------:R-:W-:Y:S01]  /*4380*/  LOP3.LUT R11, R11, UR4, RZ, 0x3c, !PT ;  /* 0x000000040b0b7c12 */ /* 0x000fe2000f8e3cff */
[----:B------:R-:W-:Y:S07]  /*4390*/  @P1 BRA `(.L_x_83) ;  /* 0xfffffff800b01947 */ /* 0x000fee000383ffff */
[----:B------:R-:W2:Y:S01]  /*43a0*/  S2UR UR4, SR_CgaCtaId ;  /* 0x00000000000479c3 */ /* 0x000ea20000008800 */
[----:B------:R-:W-:Y:S01]  /*43b0*/  ELECT P0, URZ, PT ;  /* 0x0000000000ff782f */ /* 0x000fe20003800000 */
[----:B------:R-:W-:Y:S01]  /*43c0*/  IMAD.MOV.U32 R0, RZ, RZ, 0x1 ;  /* 0x00000001ff007424 */ /* 0x000fe200078e00ff */
[----:B------:R-:W-:Y:S01]  /*43d0*/  UIADD3 UR6, UPT, UPT, UR6, 0x210, URZ ;  /* 0x0000021006067890 */ /* 0x000fe2000fffe0ff */
[----:B------:R-:W-:Y:S01]  /*43e0*/  SHF.L.U32 R3, R11, 0x1f, RZ ;  /* 0x0000001f0b037819 */ /* 0x000fe200000006ff */
[----:B------:R-:W-:-:S03]  /*43f0*/  UMOV UR5, 0x40 ;  /* 0x0000004000057882 */ /* 0x000fc60000000000 */
[----:B------:R-:W-:Y:S01]  /*4400*/  UVIRTCOUNT.DEALLOC.SMPOOL 0x80 ;  /* 0x000000800000784c */ /* 0x000fe20000000000 */
[----:B--2---:R-:W-:Y:S02]  /*4410*/  ULEA UR4, UR4, UR5, 0x18 ;  /* 0x0000000504047291 */ /* 0x004fe4000f8ec0ff */
[----:B------:R-:W-:-:S07]  /*4420*/  ULEA UR5, UR18, UR6, 0x3 ;  /* 0x0000000612057291 */ /* 0x000fce000f8e18ff */
[----:B------:R2:W-:Y:S02]  /*4430*/  @P0 STS.U8 [UR4+0x1c], R0 ;  /* 0x00001c00ff000988 */ /* 0x0005e40008000004 */
[----:B------:R-:W3:Y:S02]  /*4440*/  SYNCS.PHASECHK.TRANS64.TRYWAIT P0, [UR5], R3 ;  /* 0x00000003ff0075a7 */ /* 0x000ee40008001105 */
[----:B--23--:R-:W-:Y:S05]  /*4450*/  @!P0 BRA `(.L_x_84) ;  /* 0x0000003800888947 */ /* 0x00cfea0003800000 */
.L_x_185:
[----:B------:R-:W-:-:S04]  /*4460*/  UIADD3 UR7, UPT, UPT, UR18, 0x1, URZ ;  /* 0x0000000112077890 */ /* 0x000fc8000fffe0ff */
[----:B------:R-:W-:-:S04]  /*4470*/  UISETP.NE.AND UP0, UPT, UR7, 0x4, UPT ;  /* 0x000000040700788c */ /* 0x000fc8000bf05270 */
[----:B-1----:R-:W-:Y:S02]  /*4480*/  USEL UR8, URZ, 0x1, UP0 ;  /* 0x00000001ff087887 */ /* 0x002fe40008000000 */
[----:B------:R-:W-:-:S04]  /*4490*/  USEL UR7, UR7, URZ, UP0 ;  /* 0x000000ff07077287 */ /* 0x000fc80008000000 */
[----:B------:R-:W-:Y:S01]  /*44a0*/  ULEA UR5, UR7, UR6, 0x3 ;  /* 0x0000000607057291 */ /* 0x000fe2000f8e18ff */
[----:B------:R-:W-:-:S04]  /*44b0*/  LOP3.LUT R2, R11, UR8, RZ, 0x3c, !PT ;  /* 0x000000080b027c12 */ /* 0x000fc8000f8e3cff */
[----:B--2---:R-:W-:-:S04]  /*44c0*/  SHF.L.U32 R3, R2, 0x1f, RZ ;  /* 0x0000001f02037819 */ /* 0x004fc800000006ff */
[----:B------:R-:W1:Y:S02]  /*44d0*/  SYNCS.PHASECHK.TRANS64.TRYWAIT P0, [UR5], R3 ;  /* 0x00000003ff0075a7 */ /* 0x000e640008001105 */
[----:B-1----:R-:W-:Y:S05]  /*44e0*/  @!P0 BRA `(.L_x_85) ;  /* 0x00000038007c8947 */ /* 0x002fea0003800000 */
.L_x_187:
        /* <DEDUP_REMOVED lines=9> */
.L_x_189:
[----:B------:R-:W-:-:S04]  /*4580*/  UIADD3 UR7, UPT, UPT, UR7, 0x1, URZ ;  /* 0x0000000107077890 */ /* 0x000fc8000fffe0ff */
[----:B------:R-:W-:-:S04]  /*4590*/  UISETP.NE.AND UP0, UPT, UR7, 0x4, UPT ;  /* 0x000000040700788c */ /* 0x000fc8000bf05270 */
[----:B------:R-:W-:Y:S02]  /*45a0*/  USEL UR5, URZ, 0x1, UP0 ;  /* 0x00000001ff057887 */ /* 0x000fe40008000000 */
[----:B------:R-:W-:-:S04]  /*45b0*/  USEL UR7, UR7, URZ, UP0 ;  /* 0x000000ff07077287 */ /* 0x000fc80008000000 */
[----:B------:R-:W-:Y:S01]  /*45c0*/  ULEA UR7, UR7, UR6, 0x3 ;  /* 0x0000000607077291 */ /* 0x000fe2000f8e18ff */
[----:B-1----:R-:W-:-:S04]  /*45d0*/  LOP3.LUT R3, R2, UR5, RZ, 0x3c, !PT ;  /* 0x0000000502037c12 */ /* 0x002fc8000f8e3cff */
[----:B------:R-:W-:-:S04]  /*45e0*/  SHF.L.U32 R3, R3, 0x1f, RZ ;  /* 0x0000001f03037819 */ /* 0x000fc800000006ff */
[----:B------:R-:W1:Y:S02]  /*45f0*/  SYNCS.PHASECHK.TRANS64.TRYWAIT P0, [UR7], R3 ;  /* 0x00000003ff0075a7 */ /* 0x000e640008001107 */
[----:B-1----:R-:W-:Y:S05]  /*4600*/  @!P0 BRA `(.L_x_87) ;  /* 0x0000003800648947 */ /* 0x002fea0003800000 */
.L_x_191:
[----:B------:R-:W-:Y:S01]  /*4610*/  NOP ;  /* 0x0000000000007918 */ /* 0x000fe20000000000 */
[----:B-1----:R-:W1:Y:S01]  /*4620*/  LDS R0, [UR4+0x14] ;  /* 0x00001404ff007984 */ /* 0x002e620008000800 */
[----:B------:R-:W-:Y:S01]  /*4630*/  ULOP3.LUT UR6, UR19, 0xffff, URZ, 0xc0, !UPT ;  /* 0x0000ffff13067892 */ /* 0x000fe2000f8ec0ff */
[----:B------:R-:W-:Y:S01]  /*4640*/  UMOV UR8, 0xffff ;  /* 0x0000ffff00087882 */ /* 0x000fe20000000000 */
[----:B------:R-:W-:Y:S02]  /*4650*/  UMOV UR5, 0x1 ;  /* 0x0000000100057882 */ /* 0x000fe40000000000 */
[----:B------:R-:W-:-:S04]  /*4660*/  USHF.R.U32.HI UR6, URZ, 0x5, UR6 ;  /* 0x00000005ff067899 */ /* 0x000fc80008011606 */
[----:B------:R-:W-:Y:S02]  /*4670*/  USHF.L.U32 UR8, UR8, UR6, URZ ;  /* 0x0000000608087299 */ /* 0x000fe400080006ff */
[----:B------:R-:W-:-:S04]  /*4680*/  USHF.L.U32 UR5, UR5, UR6, URZ ;  /* 0x0000000605057299 */ /* 0x000fc800080006ff */
[----:B-1----:R-:W-:-:S04]  /*4690*/  LOP3.LUT R0, R0, UR8, RZ, 0xc0, !PT ;  /* 0x0000000800007c12 */ /* 0x002fc8000f8ec0ff */
[----:B------:R-:W-:-:S13]  /*46a0*/  ISETP.NE.AND P0, PT, R0, UR8, PT ;  /* 0x0000000800007c0c */ /* 0x000fda000bf05270 */
[----:B------:R-:W-:Y:S05]  /*46b0*/  @P0 BRA `(.L_x_88) ;  /* 0x0000000000580947 */ /* 0x000fea0003800000 */
[----:B------:R-:W1:Y:S02]  /*46c0*/  LDS R0, [UR4+0x18] ;  /* 0x00001804ff007984 */ /* 0x000e640008000800 */
[----:B-1----:R-:W-:-:S04]  /*46d0*/  LOP3.LUT R0, R0, UR5, RZ, 0xc0, !PT ;  /* 0x0000000500007c12 */ /* 0x002fc8000f8ec0ff */
[----:B------:R-:W-:-:S13]  /*46e0*/  ISETP.NE.AND P0, PT, R0, UR5, PT ;  /* 0x0000000500007c0c */ /* 0x000fda000bf05270 */
[----:B------:R-:W-:Y:S05]  /*46f0*/  @P0 BRA `(.L_x_89) ;  /* 0x00000000003c0947 */ /* 0x000fea0003800000 */
[----:B------:R-:W1:Y:S01]  /*4700*/  S2R R2, SR_LANEID ;  /* 0x0000000000027919 */ /* 0x000e620000000000 */
[----:B------:R-:W-:Y:S01]  /*4710*/  ULOP3.LUT UR8, URZ, UR8, URZ, 0x33, !UPT ;  /* 0x00000008ff087292 */ /* 0x000fe2000f8e33ff */
[----:B------:R-:W-:Y:S01]  /*4720*/  LOP3.LUT R4, RZ, UR5, RZ, 0x33, !PT ;  /* 0x00000005ff047c12 */ /* 0x000fe2000f8e33ff */
[----:B------:R-:W-:Y:S02]  /*4730*/  VOTEU.ANY UR7, UPT, PT ;  /* 0x0000000000077886 */ /* 0x000fe400038e0100 */
[----:B------:R-:W-:Y:S01]  /*4740*/  UFLO.U32 UR7, UR7 ;  /* 0x00000007000772bd */ /* 0x000fe200080e0000 */
[----:B------:R-:W2:Y:S01]  /*4750*/  REDUX UR5, R4 ;  /* 0x00000000040573c4 */ /* 0x000ea20000000000 */
[----:B------:R-:W-:-:S06]  /*4760*/  IMAD.U32 R0, RZ, RZ, UR8 ;  /* 0x00000008ff007e24 */ /* 0x000fcc000f8e00ff */
[----:B------:R3:W-:Y:S01]  /*4770*/  UTCATOMSWS.AND URZ, UR8 ;  /* 0x0000000800ff79e3 */ /* 0x0007e20008000000 */
[----:B------:R-:W4:Y:S01]  /*4780*/  REDUX UR6, R0 ;  /* 0x00000000000673c4 */ /* 0x000f220000000000 */
[----:B-1----:R-:W-:Y:S01]  /*4790*/  ISETP.EQ.U32.AND P0, PT, R2, UR7, PT ;  /* 0x0000000702007c0c */ /* 0x002fe2000bf02070 */
[----:B--2---:R-:W-:Y:S01]  /*47a0*/  IMAD.U32 R2, RZ, RZ, UR5 ;  /* 0x00000005ff027e24 */ /* 0x004fe2000f8e00ff */
[----:B----4-:R-:W-:-:S11]  /*47b0*/  MOV R3, UR6 ;  /* 0x0000000600037c02 */ /* 0x010fd60008000f00 */
[----:B------:R3:W-:Y:S04]  /*47c0*/  @P0 ATOMS.AND RZ, [UR4+0x14], R3 ;  /* 0x00001403ffff098c */ /* 0x0007e8000a800004 */
[----:B------:R3:W-:Y:S01]  /*47d0*/  @P0 ATOMS.AND RZ, [UR4+0x18], R2 ;  /* 0x00001802ffff098c */ /* 0x0007e2000a800004 */
[----:B------:R-:W-:Y:S05]  /*47e0*/  BRA `(.L_x_90) ;  /* 0x0000000000147947 */ /* 0x000fea0003800000 */
.L_x_89:
[----:B------:R-:W-:Y:S02]  /*47f0*/  MOV R2, 0x4810 ;  /* 0x0000481000027802 */ /* 0x000fe40000000f00 */
[----:B----45:R-:W-:Y:S05]  /*4800*/  CALL.REL.NOINC `($__internal_0_$__cuda_sm10x_tcgen05_guardrail_trap_col_being_dealloced_not_returned_by_alloc) ;  /* 0x0000003800807944 */ /* 0x030fea0003c00000 */
[----:B------:R-:W-:Y:S05]  /*4810*/  BRA `(.L_x_90) ;  /* 0x0000000000087947 */ /* 0x000fea0003800000 */
.L_x_88:
[----:B------:R-:W-:Y:S02]  /*4820*/  MOV R2, 0x4840 ;  /* 0x0000484000027802 */ /* 0x000fe40000000f00 */
[----:B----45:R-:W-:Y:S05]  /*4830*/  CALL.REL.NOINC `($__internal_2_$__cuda_sm10x_tcgen05_guardrail_trap_unallocated_columns_being_dealloced) ;  /* 0x00000038008c7944 */ /* 0x030fea0003c00000 */
.L_x_90:
[----:B------:R-:W-:Y:S01]  /*4840*/  NOP ;  /* 0x0000000000007918 */ /* 0x000fe20000000000 */
[----:B---3--:R-:W-:Y:S05]  /*4850*/  EXIT ;  /* 0x000000000000794d */ /* 0x008fea0003800000 */
.L_x_72:
[----:B------:R-:W-:-:S09]  /*4860*/  UISETP.NE.OR UP2, UPT, UR8, 0x3, !UP2 ;  /* 0x000000030800788c */ /* 0x000fd2000d745670 */
[----:B------:R-:W-:Y:S05]  /*4870*/  BRA.U UP2, `(.L_x_91) ;  /* 0x0000000902c87547 */ /* 0x000fea000b800000 */
[----:B------:R-:W1:Y:S01]  /*4880*/  LDCU.64 UR6, c[0x0][0x888] ;  /* 0x00011100ff0677ac */ /* 0x000e620008000a00 */
[----:B------:R-:W2:Y:S01]  /*4890*/  LDC R0, c[0x0][0xb30] ;  /* 0x0002cc00ff007b82 */ /* 0x000ea20000000800 */
[----:B------:R-:W-:Y:S01]  /*48a0*/  IMAD.MOV.U32 R30, RZ, RZ, 0x1 ;  /* 0x00000001ff1e7424 */ /* 0x000fe200078e00ff */
[----:B------:R-:W-:Y:S01]  /*48b0*/  CS2R R28, SRZ ;  /* 0x00000000001c7805 */ /* 0x000fe2000001ff00 */
[----:B------:R-:W4:Y:S01]  /*48c0*/  LDCU.64 UR4, c[0x0][0x890] ;  /* 0x00011200ff0477ac */ /* 0x000f220008000a00 */
[----:B------:R-:W-:Y:S01]  /*48d0*/  IMAD.MOV.U32 R25, RZ, RZ, 0x1000 ;  /* 0x00001000ff197424 */ /* 0x000fe200078e00ff */
[----:B------:R-:W-:-:S03]  /*48e0*/  UMOV UR8, 0x400 ;  /* 0x0000040000087882 */ /* 0x000fc60000000000 */
[----:B------:R-:W3:Y:S01]  /*48f0*/  LDC R19, c[0x0][0x370] ;  /* 0x0000dc00ff137b82 */ /* 0x000ee20000000800 */
[----:B------:R-:W-:-:S07]  /*4900*/  UPLOP3.LUT UP1, UPT, UPT, UPT, UPT, 0x40, 0x4 ;  /* 0x000000000004789c */ /* 0x000fce0003f2e870 */
[----:B------:R-:W3:Y:S01]  /*4910*/  LDC R2, c[0x0][0xb0c] ;  /* 0x0002c300ff027b82 */ /* 0x000ee20000000800 */
[----:B-1----:R-:W-:Y:S02]  /*4920*/  UISETP.NE.U32.AND UP2, UPT, UR6, URZ, UPT ;  /* 0x000000ff0600728c */ /* 0x002fe4000bf45070 */
[----:B------:R-:W-:Y:S02]  /*4930*/  ULEA UR6, UR37, UR8, 0x18 ;  /* 0x0000000825067291 */ /* 0x000fe4000f8ec0ff */
[----:B------:R-:W-:Y:S02]  /*4940*/  UISETP.NE.AND.EX UP2, UPT, UR7, URZ, UPT, UP2 ;  /* 0x000000ff0700728c */ /* 0x000fe4000bf45320 */
[----:B------:R-:W-:Y:S01]  /*4950*/  UIADD3 UR7, UPT, UPT, UR6, 0x1b0, URZ ;  /* 0x000001b006077890 */ /* 0x000fe2000fffe0ff */
[----:B------:R-:W1:Y:S01]  /*4960*/  LDC R18, c[0x0][0xb20] ;  /* 0x0002c800ff127b82 */ /* 0x000e620000000800 */
[----:B----4-:R-:W-:Y:S01]  /*4970*/  UISETP.NE.U32.AND UP3, UPT, UR4, URZ, UPT ;  /* 0x000000ff0400728c */ /* 0x010fe2000bf65070 */
[----:B--2---:R-:W-:Y:S01]  /*4980*/  ISETP.NE.AND P1, PT, R0, 0x1, PT ;  /* 0x000000010000780c */ /* 0x004fe20003f25270 */
[----:B------:R-:W-:-:S02]  /*4990*/  UPRMT UR37, UR37, 0x654, UR7 ;  /* 0x0000065425257896 */ /* 0x000fc40008000007 */
[----:B------:R-:W-:-:S03]  /*49a0*/  UISETP.NE.AND.EX UP3, UPT, UR5, URZ, UPT, UP3 ;  /* 0x000000ff0500728c */ /* 0x000fc6000bf65330 */
[----:B------:R-:W2:Y:S08]  /*49b0*/  LDC.64 R32, c[0x0][0x348] ;  /* 0x0000d200ff207b82 */ /* 0x000eb00000000a00 */
[----:B------:R-:W4:Y:S08]  /*49c0*/  LDC.64 R16, c[0x0][0xb10] ;  /* 0x0002c400ff107b82 */ /* 0x000f300000000a00 */
[----:B------:R-:W1:Y:S08]  /*49d0*/  LDC.64 R6, c[0x0][0xb18] ;  /* 0x0002c600ff067b82 */ /* 0x000e700000000a00 */
[----:B------:R-:W1:Y:S08]  /*49e0*/  LDC.64 R4, c[0x0][0xb28] ;  /* 0x0002ca00ff047b82 */ /* 0x000e700000000a00 */
[----:B---3--:R-:W1:Y:S02]  /*49f0*/  LDC R24, c[0x0][0x374] ;  /* 0x0000dd00ff187b82 */ /* 0x008e640000000800 */
.L_x_99:
[C---:B------:R-:W-:Y:S02]  /*4a00*/  LEA R0, R29.reuse, UR6, 0x3 ;  /* 0x000000061d007c11 */ /* 0x040fe4000f8e18ff */
[----:B------:R-:W-:Y:S02]  /*4a10*/  SHF.L.U32 R3, R28, 0x1f, RZ ;  /* 0x0000001f1c037819 */ /* 0x000fe400000006ff */
[----:B------:R-:W-:Y:S02]  /*4a20*/  LEA R20, R29, UR6, 0x4 ;  /* 0x000000061d147c11 */ /* 0x000fe4000f8e20ff */
[----:B---3--:R-:W3:Y:S02]  /*4a30*/  SYNCS.PHASECHK.TRANS64.TRYWAIT P0, [R0+URZ+0x1d0], R3 ;  /* 0x0001d003000075a7 */ /* 0x008ee400080011ff */
[----:B---3--:R-:W-:Y:S05]  /*4a40*/  @!P0 BRA `(.L_x_92) ;  /* 0x00000034006c8947 */ /* 0x008fea0003800000 */
.L_x_192:
[----:B------:R-:W-:Y:S01]  /*4a50*/  ISETP.GE.AND P0, PT, R40, 0x1, PT ;  /* 0x000000012800780c */ /* 0x000fe20003f06270 */
[----:B------:R-:W1:Y:S01]  /*4a60*/  LDS.128 R20, [R20+0x260] ;  /* 0x0002600014147984 */ /* 0x000e620000000c00 */
[----:B------:R-:W-:Y:S01]  /*4a70*/  ISETP.NE.U32.AND P4, PT, RZ, UR4, PT ;  /* 0x00000004ff007c0c */ /* 0x000fe2000bf85070 */
[----:B---3--:R-:W-:Y:S01]  /*4a80*/  VIADD R0, R0, 0x1e0 ;  /* 0x000001e000007836 */ /* 0x008fe20000000000 */
[----:B------:R-:W-:Y:S02]  /*4a90*/  SHF.L.U32 R26, R30, 0x1f, RZ ;  /* 0x0000001f1e1a7819 */ /* 0x000fe400000006ff */
[----:B------:R-:W-:Y:S02]  /*4aa0*/  ISETP.NE.AND.EX P4, PT, RZ, UR5, PT, P4 ;  /* 0x00000005ff007c0c */ /* 0x000fe4000bf85340 */
[----:B------:R-:W-:Y:S01]  /*4ab0*/  PRMT R0, RZ, 0x654, R0 ;  /* 0x00000654ff007816 */ /* 0x000fe20000000000 */
[----:B------:R-:W-:Y:S01]  /*4ac0*/  @!PT LDS RZ, [RZ] ;  /* 0x00000000fffff984 */ /* 0x000fe20000000800 */
[----:B------:R-:W-:Y:S01]  /*4ad0*/  @!PT LDS RZ, [RZ] ;  /* 0x00000000fffff984 */ /* 0x000fe20000000800 */
[----:B------:R-:W-:Y:S01]  /*4ae0*/  @!PT LDS RZ, [RZ] ;  /* 0x00000000fffff984 */ /* 0x000fe20000000800 */
[----:B------:R-:W-:Y:S01]  /*4af0*/  @!PT LDS RZ, [RZ] ;  /* 0x00000000fffff984 */ /* 0x000fe20000000800 */
[----:B------:R3:W-:Y:S06]  /*4b00*/  MEMBAR.ALL.CTA ;  /* 0x0000000000007992 */ /* 0x0007ec0000008000 */
[----:B---3--:R-:W3:Y:S02]  /*4b10*/  FENCE.VIEW.ASYNC.S ;  /* 0x00000000000073c6 */ /* 0x008ee40000000000 */
[----:B---3--:R3:W-:Y:S01]  /*4b20*/  SYNCS.ARRIVE.TRANS64.RED.A1T0 RZ, [R0+URZ], RZ ;  /* 0x000000ff00ff79a7 */ /* 0x0087e200081004ff */
[----:B-1----:R-:W-:Y:S11]  /*4b30*/  LOP3.LUT P3, RZ, R22, 0x1, RZ, 0xc0, !PT ;  /* 0x0000000116ff7812 */ /* 0x002ff6000786c0ff */
[----:B------:R-:W-:Y:S02]  /*4b40*/  @!UPT UIADD3 URZ, UPT, UPT, URZ, URZ, URZ ;  /* 0x000000fffffff290 */ /* 0x000fe4000fffe0ff */
[----:B------:R-:W-:Y:S02]  /*4b50*/  @P3 MOV R13, R20 ;  /* 0x00000014000d3202 */ /* 0x000fe40000000f00 */
[----:B------:R-:W-:Y:S01]  /*4b60*/  @P3 LOP3.LUT R8, R21, 0xffff, RZ, 0xc0, !PT ;  /* 0x0000ffff15083812 */ /* 0x000fe200078ec0ff */
[----:B---3--:R-:W-:Y:S06]  /*4b70*/  @!P0 BRA `(.L_x_93) ;  /* 0x0000000000a48947 */ /* 0x008fec0003800000 */
[----:B------:R-:W-:Y:S01]  /*4b80*/  IMAD.HI.U32 R31, R24, R7, RZ ;  /* 0x00000007181f7227 */ /* 0x000fe200078e00ff */
[----:B------:R-:W-:Y:S02]  /*4b90*/  ISETP.NE.AND P0, PT, R6, 0x1, PT ;  /* 0x000000010600780c */ /* 0x000fe40003f05270 */
[----:B------:R-:W-:Y:S01]  /*4ba0*/  ISETP.NE.AND P2, PT, R40, 0x1, PT ;  /* 0x000000012800780c */ /* 0x000fe20003f45270 */
[----:B----4-:R-:W-:Y:S01]  /*4bb0*/  IMAD.HI.U32 R34, R19, R16, RZ ;  /* 0x0000001013227227 */ /* 0x010fe200078e00ff */
[----:B------:R-:W-:Y:S02]  /*4bc0*/  SHF.R.U32.HI R31, RZ, R18, R31 ;  /* 0x00000012ff1f7219 */ /* 0x000fe4000001161f */
[----:B------:R-:W-:Y:S01]  /*4bd0*/  ISETP.NE.AND P5, PT, R2, 0x1, PT ;  /* 0x000000010200780c */ /* 0x000fe20003fa5270 */
[----:B------:R-:W-:Y:S01]  /*4be0*/  IMAD.HI.U32 R36, R13, R16, RZ ;  /* 0x000000100d247227 */ /* 0x000fe200078e00ff */
[----:B------:R-:W-:Y:S02]  /*4bf0*/  SHF.R.U32.HI R34, RZ, R17, R34 ;  /* 0x00000011ff227219 */ /* 0x000fe40000011622 */
[----:B------:R-:W-:Y:S01]  /*4c00*/  SEL R3, R24, R31, !P0 ;  /* 0x0000001f18037207 */ /* 0x000fe20004000000 */
[C---:B------:R-:W-:Y:S01]  /*4c10*/  IMAD.HI.U32 R31, R8.reuse, R7, RZ ;  /* 0x00000007081f7227 */ /* 0x040fe200078e00ff */
[----:B------:R-:W-:Y:S02]  /*4c20*/  SEL R11, R19, R34, !P5 ;  /* 0x00000022130b7207 */ /* 0x000fe40006800000 */
[----:B------:R-:W-:Y:S01]  /*4c30*/  SHF.R.U32.HI R36, RZ, R17, R36 ;  /* 0x00000011ff247219 */ /* 0x000fe20000011624 */
[----:B------:R-:W-:Y:S01]  /*4c40*/  IMAD.HI.U32 R38, R3, R4, RZ ;  /* 0x0000000403267227 */ /* 0x000fe200078e00ff */
[----:B------:R-:W-:Y:S03]  /*4c50*/  SHF.R.U32.HI R31, RZ, R18, R31 ;  /* 0x00000012ff1f7219 */ /* 0x000fe6000001161f */
[----:B------:R-:W-:Y:S01]  /*4c60*/  IMAD.HI.U32 R34, R11, R4, RZ ;  /* 0x000000040b227227 */ /* 0x000fe200078e00ff */
[----:B------:R-:W-:Y:S02]  /*4c70*/  @P2 SHF.R.U32.HI R3, RZ, R5, R38 ;  /* 0x00000005ff032219 */ /* 0x000fe40000011626 */
[----:B------:R-:W-:Y:S02]  /*4c80*/  SEL R9, R8, R31, !P0 ;  /* 0x0000001f08097207 */ /* 0x000fe40004000000 */
[----:B------:R-:W-:Y:S01]  /*4c90*/  @P2 SHF.R.U32.HI R11, RZ, R5, R34 ;  /* 0x00000005ff0b2219 */ /* 0x000fe20000011622 */
[C---:B------:R-:W-:Y:S01]  /*4ca0*/  IMAD R10, R40.reuse, R3, RZ ;  /* 0x00000003280a7224 */ /* 0x040fe200078e02ff */
[----:B------:R-:W-:Y:S01]  /*4cb0*/  SEL R3, R13, R36, !P5 ;  /* 0x000000240d037207 */ /* 0x000fe20006800000 */
[C---:B------:R-:W-:Y:S03]  /*4cc0*/  IMAD.HI.U32 R14, R9.reuse, R4, RZ ;  /* 0x00000004090e7227 */ /* 0x040fe600078e00ff */
[----:B------:R-:W-:Y:S01]  /*4cd0*/  ISETP.GE.AND P0, PT, R9, R10, PT ;  /* 0x0000000a0900720c */ /* 0x000fe20003f06270 */
[C---:B------:R-:W-:Y:S01]  /*4ce0*/  IMAD R12, R40.reuse, R11, RZ ;  /* 0x0000000b280c7224 */ /* 0x040fe200078e02ff */
[-C--:B------:R-:W-:Y:S04]  /*4cf0*/  SHF.R.U32.HI R14, RZ, R5.reuse, R14 ;  /* 0x00000005ff0e7219 */ /* 0x080fe8000001160e */
[----:B------:R-:W-:Y:S02]  /*4d00*/  ISETP.GE.OR P0, PT, R3, R12, P0 ;  /* 0x0000000c0300720c */ /* 0x000fe40000706670 */
[----:B------:R-:W-:Y:S05]  /*4d10*/  SEL R15, R9, R14, !P2 ;  /* 0x0000000e090f7207 */ /* 0x000fea0005000000 */
[----:B------:R-:W-:Y:S04]  /*4d20*/  IMAD.MOV R14, RZ, RZ, -R15 ;  /* 0x000000ffff0e7224 */ /* 0x000fe800078e0a0f */
[----:B------:R-:W-:Y:S02]  /*4d30*/  IMAD R14, R40, R14, R9 ;  /* 0x0000000e280e7224 */ /* 0x000fe400078e0209 */
[C---:B------:R-:W-:Y:S05]  /*4d40*/  @!P0 IMAD.HI.U32 R10, R3.reuse, R4, RZ ;  /* 0x00000004030a8227 */ /* 0x040fea00078e00ff */
[----:B------:R-:W-:Y:S04]  /*4d50*/  @!P0 SHF.R.U32.HI R10, RZ, R5, R10 ;  /* 0x00000005ff0a8219 */ /* 0x000fe8000001160a */
[----:B------:R-:W-:Y:S01]  /*4d60*/  @!P0 SEL R0, R3, R10, !P2 ;  /* 0x0000000a03008207 */ /* 0x000fe20005000000 */
[----:B------:R-:W-:Y:S03]  /*4d70*/  IMAD.MOV R10, RZ, RZ, -R3 ;  /* 0x000000ffff0a7224 */ /* 0x000fe600078e0a03 */
[----:B------:R-:W-:Y:S01]  /*4d80*/  @!P0 IADD3 R15, PT, PT, R15, -R0, RZ ;  /* 0x800000000f0f8210 */ /* 0x000fe20007ffe0ff */
[----:B------:R-:W-:Y:S01]  /*4d90*/  @!P0 IMAD R0, R11, R14, R0 ;  /* 0x0000000e0b008224 */ /* 0x000fe200078e0200 */
[----:B------:R-:W-:Y:S01]  /*4da0*/  IADD3 R11, PT, PT, -R9, RZ, RZ ;  /* 0x000000ff090b7210 */ /* 0x000fe20007ffe1ff */
[----:B------:R-:W-:Y:S02]  /*4db0*/  IMAD R13, R2, R10, R13 ;  /* 0x0000000a020d7224 */ /* 0x000fe400078e020d */
[----:B------:R-:W-:Y:S02]  /*4dc0*/  @!P0 IMAD R9, R15, R40, R3 ;  /* 0x000000280f098224 */ /* 0x000fe400078e0203 */
[----:B------:R-:W-:Y:S02]  /*4dd0*/  @!P0 IMAD.MOV.U32 R3, RZ, RZ, R0 ;  /* 0x000000ffff038224 */ /* 0x000fe400078e0000 */
[----:B------:R-:W-:Y:S02]  /*4de0*/  IMAD R8, R6, R11, R8 ;  /* 0x0000000b06087224 */ /* 0x000fe400078e0208 */
[----:B------:R-:W-:Y:S02]  /*4df0*/  IMAD R13, R3, R2, R13 ;  /* 0x00000002030d7224 */ /* 0x000fe400078e020d */
[----:B------:R-:W-:Y:S02]  /*4e00*/  IMAD R8, R9, R6, R8 ;  /* 0x0000000609087224 */ /* 0x000fe400078e0208 */
.L_x_93:
[----:B------:R-:W-:Y:S05]  /*4e10*/  BRA.U UP1, `(.L_x_94) ;  /* 0x0000000101107547 */ /* 0x000fea000b800000 */
[----:B------:R-:W-:Y:S04]  /*4e20*/  MOV R0, UR13 ;  /* 0x0000000d00007c02 */ /* 0x000fe80008000f00 */
[----:B------:R-:W-:Y:S04]  /*4e30*/  SHF.L.U32 R3, R0, 0x1f, RZ ;  /* 0x0000001f00037819 */ /* 0x000fe800000006ff */
[----:B------:R-:W1:Y:S02]  /*4e40*/  SYNCS.PHASECHK.TRANS64.TRYWAIT P0, [UR6+0x1c8], R3 ;  /* 0x0001c803ff0075a7 */ /* 0x000e640008001106 */
[----:B-1----:R-:W-:Y:S05]  /*4e50*/  @!P0 BRA `(.L_x_95) ;  /* 0x00000030007c8947 */ /* 0x002fea0003800000 */
.L_x_94:
[----:B------:R-:W-:Y:S05]  /*4e60*/  BRA.U !UP3, `(.L_x_96) ;  /* 0x000000010b347547 */ /* 0x000fea000b800000 */
[----:B------:R-:W-:Y:S01]  /*4e70*/  UPLOP3.LUT UP0, UPT, UPT, UPT, UP2, 0x80, 0x8 ;  /* 0x000000000008789c */ /* 0x000fe20003f0f020 */
[----:B-1----:R-:W-:Y:S02]  /*4e80*/  HFMA2 R0, -RZ, RZ, 0, 5.9604644775390625e-08 ;  /* 0x00000001ff007431 */ /* 0x002fe400000001ff */
[----:B------:R-:W-:Y:S03]  /*4e90*/  IMAD.MOV.U32 R98, RZ, RZ, 0x1 ;  /* 0x00000001ff627424 */ /* 0x000fe600078e00ff */
[----:B------:R-:W-:Y:S05]  /*4ea0*/  PLOP3.LUT P0, PT, PT, PT, UP0, 0x80, 0x8 ;  /* 0x000000000008781c */ /* 0x000fea0003f0f008 */
[----:B------:R-:W1:Y:S01]  /*4eb0*/  @UP0 LDCU.64 UR8, c[0x0][0x888] ;  /* 0x00011100ff0807ac */ /* 0x000e620008000a00 */
[----:B------:R-:W-:Y:S07]  /*4ec0*/  @UP0 UIMAD UR7, UR36, UR4, URZ ;  /* 0x00000004240702a4 */ /* 0x000fee000f8e02ff */
[----:B------:R-:W-:Y:S01]  /*4ed0*/  @!P0 PRMT R98, R0, 0x7610, R98 ;  /* 0x0000761000628816 */ /* 0x000fe20000000062 */
[----:B-1----:R-:W-:Y:S03]  /*4ee0*/  @UP0 UIMAD.WIDE UR8, UR7, 0x4, UR8 ;  /* 0x00000004070808a5 */ /* 0x002fe6000f8e0208 */
[----:B------:R-:W1:Y:S03]  /*4ef0*/  @!UP0 LDCU UR7, c[0x0][0x880] ;  /* 0x00011000ff0787ac */ /* 0x000e660008000800 */
[----:B------:R-:W-:Y:S01]  /*4f00*/  IMAD.U32 R10, RZ, RZ, UR8 ;  /* 0x00000008ff0a7e24 */ /* 0x000fe2000f8e00ff */
[----:B------:R-:W-:Y:S05]  /*4f10*/  MOV R11, UR9 ;  /* 0x00000009000b7c02 */ /* 0x000fea0008000f00 */
[----:B-----5:R3:W5:Y:S02]  /*4f20*/  @P0 LDG.E R48, desc[UR40][R10.64] ;  /* 0x000000280a300981 */ /* 0x020764000c1e1900 */
[----:B-1-3--:R-:W-:Y:S07]  /*4f30*/  @!P0 IMAD.U32 R48, RZ, RZ, UR7 ;  /* 0x00000007ff308e24 */ /* 0x00afee000f8e00ff */
.L_x_96:
[----:B-----5:R-:W-:Y:S01]  /*4f40*/  @!P4 ISETP.EQ.AND P5, PT, R48, RZ, PT ;  /* 0x000000ff3000c20c */ /* 0x020fe20003fa2270 */
[----:B------:R-:W-:Y:S01]  /*4f50*/  @!UPT UIADD3 URZ, UPT, UPT, URZ, URZ, URZ ;  /* 0x000000fffffff290 */ /* 0x000fe2000fffe0ff */
[----:B------:R-:W-:Y:S11]  /*4f60*/  @!P4 BRA `(.L_x_97) ;  /* 0x000000000014c947 */ /* 0x000ff60003800000 */
[----:B------:R-:W-:Y:S02]  /*4f70*/  LOP3.LUT P0, RZ, R98, 0xff, RZ, 0xc0, !PT ;  /* 0x000000ff62ff7812 */ /* 0x000fe4000780c0ff */
[----:B------:R-:W-:Y:S04]  /*4f80*/  PLOP3.LUT P5, PT, PT, PT, UP0, 0x80, 0x8 ;  /* 0x000000000008781c */ /* 0x000fe80003faf008 */
[----:B------:R-:W-:Y:S07]  /*4f90*/  PLOP3.LUT P5, PT, P5, PT, PT, 0x8, 0x80 ;  /* 0x000000000080781c */ /* 0x000fee0002fae170 */
[----:B------:R-:W-:Y:S11]  /*4fa0*/  @P0 ISETP.EQ.AND P5, PT, R48, RZ, PT ;  /* 0x000000ff3000020c */ /* 0x000ff60003fa2270 */
[----:B------:R-:W-:Y:S02]  /*4fb0*/  @!UPT UIADD3 URZ, UPT, UPT, URZ, URZ, URZ ;  /* 0x000000fffffff290 */ /* 0x000fe4000fffe0ff */
.L_x_97:
[----:B------:R-:W3:Y:S01]  /*4fc0*/  SYNCS.PHASECHK.TRANS64.TRYWAIT P4, [UR6+0x1b8], R26 ;  /* 0x0001b81aff0075a7 */ /* 0x000ee20008081106 */
[----:B------:R-:W-:Y:S01]  /*4fd0*/  @P3 SHF.R.U32.HI R27, RZ, 0x10, R21 ;  /* 0x00000010ff1b3819 */ /* 0x000fe20000011615 */
[----:B------:R-:W-:Y:S01]  /*4fe0*/  VIADD R29, R29, 0x1 ;  /* 0x000000011d1d7836 */ /* 0x000fe20000000000 */
[----:B------:R-:W5:Y:S08]  /*4ff0*/  LDC.64 R14, c[0x0][0xb10] ;  /* 0x0002c400ff0e7b82 */ /* 0x000f700000000a00 */
[----:B------:R-:W2:Y:S08]  /*5000*/  LDC.64 R10, c[0x0][0xb18] ;  /* 0x0002c600ff0a7b82 */ /* 0x000eb00000000a00 */
[----:B-1----:R-:W1:Y:S08]  /*5010*/  @!P1 LDC R0, c[0x0][0xb20] ;  /* 0x0002c800ff009b82 */ /* 0x002e700000000800 */
[----:B------:R-:W4:Y:S01]  /*5020*/  @!P1 LDC R3, c[0x0][0xb0c] ;  /* 0x0002c300ff039b82 */ /* 0x000f220000000800 */
[----:B-----5:R-:W-:Y:S05]  /*5030*/  @!P1 IMAD.HI.U32 R14, R13, R14, RZ ;  /* 0x0000000e0d0e9227 */ /* 0x020fea00078e00ff */
[----:B------:R-:W-:Y:S01]  /*5040*/  @!P1 SHF.R.U32.HI R14, RZ, R15, R14 ;  /* 0x0000000fff0e9219 */ /* 0x000fe2000001160e */
[----:B--2---:R-:W-:Y:S01]  /*5050*/  @!P1 IMAD.HI.U32 R11, R8, R11, RZ ;  /* 0x0000000b080b9227 */ /* 0x004fe200078e00ff */
[----:B------:R-:W-:Y:S04]  /*5060*/  @!P1 ISETP.NE.AND P0, PT, R10, 0x1, PT ;  /* 0x000000010a00980c */ /* 0x000fe80003f05270 */
[----:B-1----:R-:W-:Y:S02]  /*5070*/  @!P1 SHF.R.U32.HI R9, RZ, R0, R11 ;  /* 0x00000000ff099219 */ /* 0x002fe4000001160b */
[----:B----4-:R-:W-:Y:S02]  /*5080*/  @!P1 ISETP.NE.AND P2, PT, R3, 0x1, PT ;  /* 0x000000010300980c */ /* 0x010fe40003f45270 */
[----:B------:R-:W-:Y:S02]  /*5090*/  @!P1 SEL R9, R8, R9, !P0 ;  /* 0x0000000908099207 */ /* 0x000fe40004000000 */
[----:B------:R-:W-:Y:S02]  /*50a0*/  ELECT P0, URZ, PT ;  /* 0x0000000000ff782f */ /* 0x000fe40003800000 */
[----:B------:R-:W-:Y:S05]  /*50b0*/  @!P1 SEL R14, R13, R14, !P2 ;  /* 0x0000000e0d0e9207 */ /* 0x000fea0005000000 */
[----:B------:R-:W-:Y:S02]  /*50c0*/  @!P1 IMAD.IADD R0, R9, 0x1, -R14 ;  /* 0x0000000109009824 */ /* 0x000fe400078e0a0e */
[----:B------:R-:W-:Y:S02]  /*50d0*/  @!P1 IMAD.IADD R9, R14, 0x1, -R9 ;  /* 0x000000010e099824 */ /* 0x000fe400078e0a09 */
[----:B------:R-:W-:Y:S02]  /*50e0*/  @!P1 IMAD R13, R0, R3, R13 ;  /* 0x00000003000d9224 */ /* 0x000fe400078e020d */
[----:B------:R-:W-:Y:S01]  /*50f0*/  @!P1 IMAD R8, R9, R10, R8 ;  /* 0x0000000a09089224 */ /* 0x000fe200078e0208 */
[----:B---3--:R-:W-:Y:S06]  /*5100*/  @!P4 BRA `(.L_x_98) ;  /* 0x0000002c00e8c947 */ /* 0x008fec0003800000 */
.L_x_195:
[----:B------:R-:W-:Y:S01]  /*5110*/  PLOP3.LUT P5, PT, P5, P0, PT, 0xf2, 0x2f ;  /* 0x00000000002f781c */ /* 0x000fe20002fa1e72 */
[----:B------:R-:W-:Y:S01]  /*5120*/  UMOV UR14, 0x0 ;  /* 0x00000000000e7882 */ /* 0x000fe20000000000 */
[----:B------:R-:W-:Y:S01]  /*5130*/  LOP3.LUT R30, R30, 0x1, RZ, 0x3c, !PT ;  /* 0x000000011e1e7812 */ /* 0x000fe200078e3cff */
[----:B------:R-:W-:Y:S01]  /*5140*/  UMOV UR15, 0x10000000 ;  /* 0x10000000000f7882 */ /* 0x000fe20000000000 */
[----:B------:R-:W-:Y:S01]  /*5150*/  UMOV UR12, UR36 ;  /* 0x00000024000c7c82 */ /* 0x000fe20008000000 */
[----:B------:R-:W-:Y:S08]  /*5160*/  @P3 R2UR UR36, R27 ;  /* 0x000000001b2432ca */ /* 0x000ff000000e0000 */
[----:B-1----:R-:W-:Y:S01]  /*5170*/  @!P5 IADD3 R3, P0, PT, R32, 0x580, RZ ;  /* 0x000005802003d810 */ /* 0x002fe20007f1e0ff */
[----:B------:R-:W-:Y:S01]  /*5180*/  @!P5 IMAD.SHL.U32 R97, R97, 0x40, RZ ;  /* 0x000000406161d824 */ /* 0x000fe200078e00ff */
[----:B------:R-:W-:Y:S01]  /*5190*/  VOTEU.ALL UP1, P5 ;  /* 0x0000000000ff7886 */ /* 0x000fe20002820000 */
[----:B------:R-:W-:Y:S01]  /*51a0*/  @!P5 IMAD.SHL.U32 R99, R99, 0x40, RZ ;  /* 0x000000406363d824 */ /* 0x000fe200078e00ff */
[----:B------:R-:W-:Y:S01]  /*51b0*/  @!P5 R2UR UR8, R3 ;  /* 0x000000000308d2ca */ /* 0x000fe200000e0000 */
[----:B------:R-:W-:Y:S01]  /*51c0*/  @!P5 IMAD.X R0, RZ, RZ, R33, P0 ;  /* 0x000000ffff00d224 */ /* 0x000fe200000e0621 */
[----:B------:R-:W-:Y:S01]  /*51d0*/  @!P5 R2UR UR10, R97 ;  /* 0x00000000610ad2ca */ /* 0x000fe200000e0000 */
[----:B------:R-:W-:Y:S01]  /*51e0*/  @!UP1 UIADD3 UR9, UPT, UPT, UR6, 0x1b0, URZ ;  /* 0x000001b006099890 */ /* 0x000fe2000fffe0ff */
[----:B------:R-:W-:Y:S01]  /*51f0*/  @!P5 R2UR UR11, R99 ;  /* 0x00000000630bd2ca */ /* 0x000fe200000e0000 */
[----:B------:R-:W-:Y:S01]  /*5200*/  IMAD.IADD R97, R8, 0x1, R81 ;  /* 0x0000000108617824 */ /* 0x000fe200078e0251 */
[----:B------:R-:W-:Y:S01]  /*5210*/  @!P5 R2UR UR7, R0 ;  /* 0x000000000007d2ca */ /* 0x000fe200000e0000 */
[----:B------:R-:W-:Y:S01]  /*5220*/  IMAD.IADD R99, R13, 0x1, R96 ;  /* 0x000000010d637824 */ /* 0x000fe200078e0260 */
[C---:B------:R-:W-:Y:S04]  /*5230*/  ISETP.NE.AND P0, PT, R29.reuse, 0x2, PT ;  /* 0x000000021d00780c */ /* 0x040fe80003f05270 */
[----:B------:R-:W-:Y:S01]  /*5240*/  SEL R3, RZ, 0x1, P0 ;  /* 0x00000001ff037807 */ /* 0x000fe20000000000 */
[----:B------:R-:W-:Y:S01]  /*5250*/  IMAD.U32 R10, RZ, RZ, UR8 ;  /* 0x00000008ff0a7e24 */ /* 0x000fe2000f8e00ff */
[----:B------:R-:W-:Y:S01]  /*5260*/  @!UP1 UIADD3 UR8, UPT, UPT, UR6, 0x400, URZ ;  /* 0x0000040006089890 */ /* 0x000fe2000fffe0ff */
[----:B------:R-:W-:Y:S01]  /*5270*/  SEL R29, R29, RZ, P0 ;  /* 0x000000ff1d1d7207 */ /* 0x000fe20000000000 */
[----:B------:R-:W-:Y:S01]  /*5280*/  VOTEU.ALL UP1, P5 ;  /* 0x0000000000ff7886 */ /* 0x000fe20002820000 */
[----:B------:R-:W-:Y:S02]  /*5290*/  LOP3.LUT R28, R28, R3, RZ, 0x3c, !PT ;  /* 0x000000031c1c7212 */ /* 0x000fe400078e3cff */
[----:B------:R-:W-:Y:S01]  /*52a0*/  IMAD.U32 R11, RZ, RZ, UR7 ;  /* 0x00000007ff0b7e24 */ /* 0x000fe2000f8e00ff */
[----:B------:R-:W-:Y:S04]  /*52b0*/  @!P5 R2UR UR16, R10 ;  /* 0x000000000a10d2ca */ /* 0x000fe800000e0000 */
[----:B------:R-:W-:Y:S11]  /*52c0*/  @!P5 R2UR UR17, R11 ;  /* 0x000000000b11d2ca */ /* 0x000ff600000e0000 */
[----:B------:R-:W-:Y:S02]  /*52d0*/  @!UPT UIADD3 URZ, UPT, UPT, URZ, URZ, URZ ;  /* 0x000000fffffff290 */ /* 0x000fe4000fffe0ff */
[----:B------:R3:W-:Y:S01]  /*52e0*/  @!UP1 UTMALDG.3D [UR8], [UR16], desc[UR14] ;  /* 0x00000e08100095b4 */ /* 0x0007e20008011000 */
[----:B------:R3:W-:Y:S01]  /*52f0*/  @!P5 SYNCS.ARRIVE.TRANS64.RED.A0TR RZ, [UR6+0x1b0], R25 ;  /* 0x0001b019ffffd9a7 */ /* 0x0007e20008300406 */
[----:B------:R-:W-:Y:S01]  /*5300*/  UPLOP3.LUT UP1, UPT, UPT, UPT, UPT, 0x80, 0x8 ;  /* 0x000000000008789c */ /* 0x000fe20003f2f070 */
[----:B------:R-:W-:Y:S01]  /*5310*/  SYNCS.ARRIVE.TRANS64.RED.A1T0 RZ, [UR37], RZ ;  /* 0x000000ffffff79a7 */ /* 0x000fe20008100425 */
[----:B------:R-:W-:Y:S09]  /*5320*/  @P3 BRA `(.L_x_99) ;  /* 0xfffffff400b43947 */ /* 0x000ff2000383ffff */
[----:B------:R-:W-:Y:S07]  /*5330*/  MOV R0, UR6 ;  /* 0x0000000600007c02 */ /* 0x000fee0008000f00 */
.L_x_100:
[----:B-1----:R-:W-:-:S04]  /*5340*/  SHF.L.U32 R3, R30, 0x1f, RZ ;  /* 0x0000001f1e037819 */ /* 0x002fc800000006ff */
[----:B------:R1:W2:Y:S03]  /*5350*/  SYNCS.PHASECHK.TRANS64.TRYWAIT P0, [R0+URZ+0x1b8], R3 ;  /* 0x0001b803000075a7 */ /* 0x0002a600080011ff */
[----:B--2---:R-:W-:Y:S05]  /*5360*/  @!P0 NANOSLEEP.SYNCS 0x989680 ;  /* 0x009896800000895d */ /* 0x004fea0003900000 */
[----:B------:R-:W2:Y:S02]  /*5370*/  @!P0 SYNCS.PHASECHK.TRANS64 P0, [R0+URZ+0x1b8], R3 ;  /* 0x0001b803000085a7 */ /* 0x000ea400080010ff */
[----:B--23--:R-:W-:Y:S05]  /*5380*/  @P0 EXIT ;  /* 0x000000000000094d */ /* 0x00cfea0003800000 */
[----:B------:R-:W-:Y:S05]  /*5390*/  BRA `(.L_x_100) ;  /* 0xfffffffc00e87947 */ /* 0x000fea000383ffff */
.L_x_91:
[----:B------:R-:W-:-:S06]  /*53a0*/  UISETP.GE.AND UP1, UPT, UR8, 0x4, UPT ;  /* 0x000000040800788c */ /* 0x000fcc000bf26270 */
[----:B------:R-:W-:-:S13]  /*53b0*/  PLOP3.LUT P0, PT, PT, PT, UP1, 0x80, 0x8 ;  /* 0x000000000008781c */ /* 0x000fda0003f0f018 */
[----:B------:R-:W-:Y:S05]  /*53c0*/  @!P0 EXIT ;  /* 0x000000000000894d */ /* 0x000fea0003800000 */
[----:B------:R-:W-:Y:S01]  /*53d0*/  BAR.SYNC.DEFER_BLOCKING 0x6, 0xa0 ;  /* 0x0182800000007b1d */ /* 0x000fe20000010000 */
[C---:B------:R-:W-:Y:S02]  /*53e0*/  IMAD.SHL.U32 R5, R103.reuse, 0x40, RZ ;  /* 0x0000004067057824 */ /* 0x040fe400078e00ff */
[----:B------:R-:W-:Y:S02]  /*53f0*/  HFMA2 R113, -RZ, RZ, 0, 0 ;  /* 0x00000000ff717431 */ /* 0x000fe400000001ff */
[C---:B------:R-:W-:Y:S01]  /*5400*/  IMAD.SHL.U32 R0, R103.reuse, 0x20, RZ ;  /* 0x0000002067007824 */ /* 0x040fe200078e00ff */
[----:B------:R-:W-:Y:S01]  /*5410*/  CS2R R108, SRZ ;  /* 0x00000000006c7805 */ /* 0x000fe2000001ff00 */
[----:B------:R-:W-:Y:S01]  /*5420*/  IMAD.SHL.U32 R105, R103, 0x8, RZ ;  /* 0x0000000867697824 */ /* 0x000fe200078e00ff */
[----:B------:R-:W-:Y:S01]  /*5430*/  UMOV UR43, 0x400 ;  /* 0x00000400002b7882 */ /* 0x000fe20000000000 */
[----:B------:R-:W-:Y:S01]  /*5440*/  LOP3.LUT R2, R5, 0x180, RZ, 0xc0, !PT ;  /* 0x0000018005027812 */ /* 0x000fe200078ec0ff */
[----:B------:R-:W-:Y:S01]  /*5450*/  ULEA UR43, UR37, UR43, 0x18 ;  /* 0x0000002b252b7291 */ /* 0x000fe2000f8ec0ff */
[----:B------:R-:W1:Y:S01]  /*5460*/  LDC R101, c[0x0][0x370] ;  /* 0x0000dc00ff657b82 */ /* 0x000e620000000800 */
[----:B------:R-:W-:Y:S01]  /*5470*/  LOP3.LUT R0, R0, 0xc00, RZ, 0xc0, !PT ;  /* 0x00000c0000007812 */ /* 0x000fe200078ec0ff */
[C---:B------:R-:W-:Y:S01]  /*5480*/  IMAD.U32 R46, R103.reuse, 0x10000, RZ ;  /* 0x00010000672e7824 */ /* 0x040fe200078e00ff */
[----:B------:R-:W-:Y:S01]  /*5490*/  LOP3.LUT R105, R2, 0x30, R105, 0xf8, !PT ;  /* 0x0000003002697812 */ /* 0x000fe200078ef869 */
[C---:B------:R-:W-:Y:S01]  /*54a0*/  IMAD.SHL.U32 R2, R103.reuse, 0x2, RZ ;  /* 0x0000000267027824 */ /* 0x040fe200078e00ff */
[--C-:B------:R-:W-:Y:S01]  /*54b0*/  LOP3.LUT R0, R0, 0x40, R5.reuse, 0xf8, !PT ;  /* 0x0000004000007812 */ /* 0x100fe200078ef805 */
[----:B------:R-:W-:Y:S01]  /*54c0*/  IMAD.SHL.U32 R104, R103, 0x10, RZ ;  /* 0x0000001067687824 */ /* 0x000fe200078e00ff */
[----:B------:R-:W-:Y:S01]  /*54d0*/  UIADD3 UR4, UPT, UPT, UR43, 0x1400, URZ ;  /* 0x000014002b047890 */ /* 0x000fe2000fffe0ff */
[----:B------:R-:W2:Y:S01]  /*54e0*/  LDC R42, c[0x0][0xb0c] ;  /* 0x0002c300ff2a7b82 */ /* 0x000ea20000000800 */
[----:B------:R-:W-:Y:S01]  /*54f0*/  LOP3.LUT R105, R105, 0x20, R2, 0x78, !PT ;  /* 0x0000002069697812 */ /* 0x000fe200078e7802 */
[----:B------:R-:W-:Y:S01]  /*5500*/  IMAD.MOV.U32 R44, RZ, RZ, RZ ;  /* 0x000000ffff2c7224 */ /* 0x000fe200078e00ff */
[----:B------:R-:W-:Y:S01]  /*5510*/  LOP3.LUT R0, R0, 0x200, R5, 0xf8, !PT ;  /* 0x0000020000007812 */ /* 0x000fe200078ef805 */
[----:B------:R-:W-:Y:S01]  /*5520*/  IMAD.MOV.U32 R110, RZ, RZ, RZ ;  /* 0x000000ffff6e7224 */ /* 0x000fe200078e00ff */
[----:B------:R-:W-:Y:S01]  /*5530*/  LOP3.LUT R46, R46, 0x600000, RZ, 0xc0, !PT ;  /* 0x006000002e2e7812 */ /* 0x000fe200078ec0ff */
[----:B------:R-:W-:Y:S01]  /*5540*/  IMAD.U32 R111, RZ, RZ, UR4 ;  /* 0x00000004ff6f7e24 */ /* 0x000fe2000f8e00ff */
[----:B------:R-:W4:Y:S01]  /*5550*/  LDS R3, [UR43+0x280] ;  /* 0x0002802bff037984 */ /* 0x000f220008000800 */
[----:B------:R-:W1:Y:S01]  /*5560*/  LDC R100, c[0x0][0xb20] ;  /* 0x0002c800ff647b82 */ /* 0x000e620000000800 */
[----:B------:R-:W-:Y:S01]  /*5570*/  LOP3.LUT R105, R0, R105, RZ, 0xfc, !PT ;  /* 0x0000006900697212 */ /* 0x000fe200078efcff */
[----:B------:R-:W1:Y:S01]  /*5580*/  LDCU.64 UR46, c[0x0][0x348] ;  /* 0x00006900ff2e77ac */ /* 0x000e620008000a00 */
[----:B------:R-:W-:-:S02]  /*5590*/  LOP3.LUT R104, R104, 0x20, RZ, 0xc0, !PT ;  /* 0x0000002068687812 */ /* 0x000fc400078ec0ff */
[----:B------:R-:W-:Y:S01]  /*55a0*/  IADD3 R5, PT, PT, R105, UR43, RZ ;  /* 0x0000002b69057c10 */ /* 0x000fe2000fffe0ff */
[----:B------:R-:W1:Y:S02]  /*55b0*/  LDCU.64 UR38, c[0x0][0x888] ;  /* 0x00011100ff2677ac */ /* 0x000e640008000a00 */
[----:B------:R-:W1:Y:S01]  /*55c0*/  LDC R41, c[0x0][0xb30] ;  /* 0x0002cc00ff297b82 */ /* 0x000e620000000800 */
[----:B------:R-:W-:Y:S01]  /*55d0*/  IADD3 R104, PT, PT, -R104, 0x400, R5 ;  /* 0x0000040068687810 */ /* 0x000fe20007ffe105 */
[----:B------:R-:W-:-:S06]  /*55e0*/  UIADD3 UR42, UPT, UPT, UR43, 0x400, URZ ;  /* 0x000004002b2a7890 */ /* 0x000fcc000fffe0ff */
[----:B------:R-:W1:Y:S08]  /*55f0*/  LDC.64 R90, c[0x0][0xb10] ;  /* 0x0002c400ff5a7b82 */ /* 0x000e700000000a00 */
[----:B------:R-:W1:Y:S08]  /*5600*/  LDC.64 R38, c[0x0][0xb18] ;  /* 0x0002c600ff267b82 */ /* 0x000e700000000a00 */
[----:B------:R-:W1:Y:S01]  /*5610*/  LDC.64 R86, c[0x0][0x888] ;  /* 0x00022200ff567b82 */ /* 0x000e620000000a00 */
[----:B----4-:R-:W-:-:S07]  /*5620*/  IMAD.IADD R46, R3, 0x1, R46 ;  /* 0x00000001032e7824 */ /* 0x010fce00078e022e */
[----:B------:R-:W4:Y:S08]  /*5630*/  LDC.64 R36, c[0x0][0xb28] ;  /* 0x0002ca00ff247b82 */ /* 0x000f300000000a00 */
[----:B------:R-:W1:Y:S08]  /*5640*/  LDC.64 R88, c[0x0][0x890] ;  /* 0x00022400ff587b82 */ /* 0x000e700000000a00 */
[----:B------:R-:W1:Y:S08]  /*5650*/  LDC.64 R84, c[0x0][0x8b0] ;  /* 0x00022c00ff547b82 */ /* 0x000e700000000a00 */
[----:B------:R-:W1:Y:S08]  /*5660*/  LDC.64 R82, c[0x0][0x8a8] ;  /* 0x00022a00ff527b82 */ /* 0x000e700000000a00 */
[----:B--2---:R-:W1:Y:S02]  /*5670*/  LDC R102, c[0x0][0x374] ;  /* 0x0000dd00ff667b82 */ /* 0x004e640000000800 */
.L_x_118:
[----:B------:R-:W-:Y:S02]  /*5680*/  LEA R0, R113, UR43, 0x3 ;  /* 0x0000002b71007c11 */ /* 0x000fe4000f8e18ff */
[----:B------:R-:W-:Y:S02]  /*5690*/  SHF.L.U32 R3, R109, 0x1f, RZ ;  /* 0x0000001f6d037819 */ /* 0x000fe400000006ff */
[----:B------:R-:W-:Y:S02]  /*56a0*/  LEA R16, R113, UR43, 0x4 ;  /* 0x0000002b71107c11 */ /* 0x000fe4000f8e20ff */
[----:B--2---:R-:W2:Y:S02]  /*56b0*/  SYNCS.PHASECHK.TRANS64.TRYWAIT P0, [R0+URZ+0x1d0], R3 ;  /* 0x0001d003000075a7 */ /* 0x004ea400080011ff */
[----:B-12---:R-:W-:Y:S05]  /*56c0*/  @!P0 BRA `(.L_x_101) ;  /* 0x0000002800908947 */ /* 0x006fea0003800000 */
.L_x_196:
[----:B------:R-:W4:Y:S01]  /*56d0*/  LDC.64 R12, c[0x0][0xb10] ;  /* 0x0002c400ff0c7b82 */ /* 0x000f220000000a00 */
[----:B------:R-:W4:Y:S01]  /*56e0*/  LDS.128 R16, [R16+0x260] ;  /* 0x0002600010107984 */ /* 0x000f220000000c00 */
[----:B-1----:R-:W-:Y:S01]  /*56f0*/  ISETP.NE.AND P1, PT, R41, 0x1, PT ;  /* 0x000000012900780c */ /* 0x002fe20003f25270 */
[----:B--2---:R-:W-:Y:S01]  /*5700*/  VIADD R0, R0, 0x1e0 ;  /* 0x000001e000007836 */ /* 0x004fe20000000000 */
[----:B---3--:R-:W-:Y:S04]  /*5710*/  ISETP.GE.AND P0, PT, R40, 0x1, PT ;  /* 0x000000012800780c */ /* 0x008fe80003f06270 */
[----:B------:R-:W1:Y:S01]  /*5720*/  LDC.64 R10, c[0x0][0xb18] ;  /* 0x0002c600ff0a7b82 */ /* 0x000e620000000a00 */
[----:B------:R-:W-:Y:S01]  /*5730*/  PRMT R0, RZ, 0x654, R0 ;  /* 0x00000654ff007816 */ /* 0x000fe20000000000 */
[----:B------:R-:W-:Y:S01]  /*5740*/  @!PT LDS RZ, [RZ] ;  /* 0x00000000fffff984 */ /* 0x000fe20000000800 */
[----:B------:R-:W-:Y:S01]  /*5750*/  @!PT LDS RZ, [RZ] ;  /* 0x00000000fffff984 */ /* 0x000fe20000000800 */
[----:B------:R-:W-:Y:S01]  /*5760*/  @!PT LDS RZ, [RZ] ;  /* 0x00000000fffff984 */ /* 0x000fe20000000800 */
[----:B------:R-:W-:Y:S01]  /*5770*/  @!PT LDS RZ, [RZ] ;  /* 0x00000000fffff984 */ /* 0x000fe20000000800 */
[----:B------:R2:W-:Y:S06]  /*5780*/  MEMBAR.ALL.CTA ;  /* 0x0000000000007992 */ /* 0x0005ec0000008000 */
[----:B--2---:R-:W2:Y:S01]  /*5790*/  FENCE.VIEW.ASYNC.S ;  /* 0x00000000000073c6 */ /* 0x004ea20000000000 */
[----:B------:R-:W3:Y:S08]  /*57a0*/  @!P1 LDC R14, c[0x0][0xb20] ;  /* 0x0002c800ff0e9b82 */ /* 0x000ef00000000800 */
[----:B------:R-:W1:Y:S01]  /*57b0*/  @!P1 LDC R9, c[0x0][0xb0c] ;  /* 0x0002c300ff099b82 */ /* 0x000e620000000800 */
[----:B--2---:R2:W-:Y:S01]  /*57c0*/  SYNCS.ARRIVE.TRANS64.RED.A1T0 RZ, [R0+URZ], RZ ;  /* 0x000000ff00ff79a7 */ /* 0x0045e200081004ff */
[----:B----4-:R-:W-:Y:S04]  /*57d0*/  LOP3.LUT P4, RZ, R18, 0x1, RZ, 0xc0, !PT ;  /* 0x0000000112ff7812 */ /* 0x010fe8000788c0ff */
[----:B------:R-:W-:Y:S09]  /*57e0*/  P2R R112, PR, RZ, 0x10 ;  /* 0x00000010ff707803 */ /* 0x000ff20000000000 */
[----:B------:R-:W-:Y:S02]  /*57f0*/  @P4 MOV R45, R16 ;  /* 0x00000010002d4202 */ /* 0x000fe40000000f00 */
[----:B------:R-:W-:Y:S01]  /*5800*/  @P4 LOP3.LUT R43, R17, 0xffff, RZ, 0xc0, !PT ;  /* 0x0000ffff112b4812 */ /* 0x000fe200078ec0ff */
[----:B--2---:R-:W-:Y:S06]  /*5810*/  @!P0 BRA `(.L_x_102) ;  /* 0x0000000000a48947 */ /* 0x004fec0003800000 */
[----:B------:R-:W-:Y:S01]  /*5820*/  IMAD.HI.U32 R21, R102, R39, RZ ;  /* 0x0000002766157227 */ /* 0x000fe200078e00ff */
[----:B------:R-:W-:Y:S02]  /*5830*/  ISETP.NE.AND P0, PT, R38, 0x1, PT ;  /* 0x000000012600780c */ /* 0x000fe40003f05270 */
[----:B------:R-:W-:Y:S01]  /*5840*/  ISETP.NE.AND P2, PT, R40, 0x1, PT ;  /* 0x000000012800780c */ /* 0x000fe20003f45270 */
[----:B------:R-:W-:Y:S01]  /*5850*/  IMAD.HI.U32 R20, R101, R90, RZ ;  /* 0x0000005a65147227 */ /* 0x000fe200078e00ff */
[----:B------:R-:W-:Y:S02]  /*5860*/  SHF.R.U32.HI R21, RZ, R100, R21 ;  /* 0x00000064ff157219 */ /* 0x000fe40000011615 */
[----:B------:R-:W-:Y:S01]  /*5870*/  ISETP.NE.AND P3, PT, R42, 0x1, PT ;  /* 0x000000012a00780c */ /* 0x000fe20003f65270 */
[----:B------:R-:W-:Y:S01]  /*5880*/  IMAD.HI.U32 R24, R45, R90, RZ ;  /* 0x0000005a2d187227 */ /* 0x000fe200078e00ff */
[----:B------:R-:W-:Y:S02]  /*5890*/  SHF.R.U32.HI R20, RZ, R91, R20 ;  /* 0x0000005bff147219 */ /* 0x000fe40000011614 */
[----:B------:R-:W-:Y:S01]  /*58a0*/  SEL R3, R102, R21, !P0 ;  /* 0x0000001566037207 */ /* 0x000fe20004000000 */
[----:B------:R-:W-:Y:S01]  /*58b0*/  IMAD.HI.U32 R21, R43, R39, RZ ;  /* 0x000000272b157227 */ /* 0x000fe200078e00ff */
[----:B------:R-:W-:Y:S02]  /*58c0*/  SEL R7, R101, R20, !P3 ;  /* 0x0000001465077207 */ /* 0x000fe40005800000 */
[----:B------:R-:W-:Y:S01]  /*58d0*/  SHF.R.U32.HI R24, RZ, R91, R24 ;  /* 0x0000005bff187219 */ /* 0x000fe20000011618 */
[-C--:B------:R-:W-:Y:S04]  /*58e0*/  IMAD.HI.U32 R20, R3, R36.reuse, RZ ;  /* 0x0000002403147227 */ /* 0x080fe800078e00ff */
[----:B------:R-:W-:Y:S01]  /*58f0*/  IMAD.HI.U32 R22, R7, R36, RZ ;  /* 0x0000002407167227 */ /* 0x000fe200078e00ff */
[-C--:B------:R-:W-:Y:S02]  /*5900*/  @P2 SHF.R.U32.HI R3, RZ, R37.reuse, R20 ;  /* 0x00000025ff032219 */ /* 0x080fe40000011614 */
[----:B------:R-:W-:Y:S02]  /*5910*/  SHF.R.U32.HI R20, RZ, R100, R21 ;  /* 0x00000064ff147219 */ /* 0x000fe40000011615 */
[----:B------:R-:W-:Y:S01]  /*5920*/  @P2 SHF.R.U32.HI R7, RZ, R37, R22 ;  /* 0x00000025ff072219 */ /* 0x000fe20000011616 */
[C---:B------:R-:W-:Y:S01]  /*5930*/  IMAD R2, R40.reuse, R3, RZ ;  /* 0x0000000328027224 */ /* 0x040fe200078e02ff */
[----:B------:R-:W-:Y:S02]  /*5940*/  SEL R5, R43, R20, !P0 ;  /* 0x000000142b057207 */ /* 0x000fe40004000000 */
[----:B------:R-:W-:Y:S01]  /*5950*/  SEL R3, R45, R24, !P3 ;  /* 0x000000182d037207 */ /* 0x000fe20005800000 */
[----:B------:R-:W-:Y:S01]  /*5960*/  IMAD R4, R40, R7, RZ ;  /* 0x0000000728047224 */ /* 0x000fe200078e02ff */
[C---:B------:R-:W-:Y:S01]  /*5970*/  ISETP.GE.AND P0, PT, R5.reuse, R2, PT ;  /* 0x000000020500720c */ /* 0x040fe20003f06270 */
[----:B------:R-:W-:Y:S03]  /*5980*/  IMAD.HI.U32 R6, R5, R36, RZ ;  /* 0x0000002405067227 */ /* 0x000fe600078e00ff */
[----:B------:R-:W-:Y:S01]  /*5990*/  ISETP.GE.OR P0, PT, R3, R4, P0 ;  /* 0x000000040300720c */ /* 0x000fe20000706670 */
[----:B------:R-:W-:Y:S01]  /*59a0*/  IMAD.MOV R4, RZ, RZ, -R3 ;  /* 0x000000ffff047224 */ /* 0x000fe200078e0a03 */
[-C--:B------:R-:W-:Y:S03]  /*59b0*/  SHF.R.U32.HI R6, RZ, R37.reuse, R6 ;  /* 0x00000025ff067219 */ /* 0x080fe60000011606 */
[----:B------:R-:W-:Y:S01]  /*59c0*/  IMAD R45, R42, R4, R45 ;  /* 0x000000042a2d7224 */ /* 0x000fe200078e022d */
[----:B------:R-:W-:Y:S05]  /*59d0*/  SEL R15, R5, R6, !P2 ;  /* 0x00000006050f7207 */ /* 0x000fea0005000000 */
[----:B------:R-:W-:Y:S02]  /*59e0*/  IMAD.MOV R6, RZ, RZ, -R15 ;  /* 0x000000ffff067224 */ /* 0x000fe400078e0a0f */
[C---:B------:R-:W-:Y:S04]  /*59f0*/  @!P0 IMAD.HI.U32 R2, R3.reuse, R36, RZ ;  /* 0x0000002403028227 */ /* 0x040fe800078e00ff */
[----:B------:R-:W-:Y:S01]  /*5a00*/  IMAD R6, R40, R6, R5 ;  /* 0x0000000628067224 */ /* 0x000fe200078e0205 */
[----:B------:R-:W-:Y:S04]  /*5a10*/  @!P0 SHF.R.U32.HI R2, RZ, R37, R2 ;  /* 0x00000025ff028219 */ /* 0x000fe80000011602 */
[----:B------:R-:W-:Y:S02]  /*5a20*/  @!P0 SEL R0, R3, R2, !P2 ;  /* 0x0000000203008207 */ /* 0x000fe40005000000 */
[----:B------:R-:W-:Y:S02]  /*5a30*/  IADD3 R2, PT, PT, -R5, RZ, RZ ;  /* 0x000000ff05027210 */ /* 0x000fe40007ffe1ff */
[----:B------:R-:W-:Y:S01]  /*5a40*/  @!P0 IADD3 R8, PT, PT, R15, -R0, RZ ;  /* 0x800000000f088210 */ /* 0x000fe20007ffe0ff */
[----:B------:R-:W-:Y:S02]  /*5a50*/  @!P0 IMAD R0, R7, R6, R0 ;  /* 0x0000000607008224 */ /* 0x000fe400078e0200 */
[----:B------:R-:W-:Y:S02]  /*5a60*/  IMAD R43, R38, R2, R43 ;  /* 0x00000002262b7224 */ /* 0x000fe400078e022b */
[----:B------:R-:W-:Y:S02]  /*5a70*/  @!P0 IMAD R5, R8, R40, R3 ;  /* 0x0000002808058224 */ /* 0x000fe400078e0203 */
[----:B------:R-:W-:Y:S04]  /*5a80*/  @!P0 IMAD.MOV.U32 R3, RZ, RZ, R0 ;  /* 0x000000ffff038224 */ /* 0x000fe800078e0000 */
[----:B------:R-:W-:Y:S02]  /*5a90*/  IMAD R45, R3, R42, R45 ;  /* 0x0000002a032d7224 */ /* 0x000fe400078e022d */
[----:B------:R-:W-:Y:S07]  /*5aa0*/  IMAD R43, R5, R38, R43 ;  /* 0x00000026052b7224 */ /* 0x000fee00078e022b */
.L_x_102:
[----:B------:R-:W-:Y:S01]  /*5ab0*/  @!P1 IMAD.HI.U32 R0, R45, R12, RZ ;  /* 0x0000000c2d009227 */ /* 0x000fe200078e00ff */
[----:B-1----:R-:W-:Y:S01]  /*5ac0*/  @!P1 ISETP.NE.AND P0, PT, R10, 0x1, PT ;  /* 0x000000010a00980c */ /* 0x002fe20003f05270 */
[----:B------:R-:W-:Y:S01]  /*5ad0*/  ULOP3.LUT UP0, URZ, UR42, 0x1b0, URZ, 0xc0, !UPT ;  /* 0x000001b02aff7892 */ /* 0x000fe2000f80c0ff */
[----:B------:R-:W-:Y:S01]  /*5ae0*/  @!P1 ISETP.NE.AND P2, PT, R9, 0x1, PT ;  /* 0x000000010900980c */ /* 0x000fe20003f45270 */
[----:B------:R-:W-:Y:S01]  /*5af0*/  @!P1 IMAD.HI.U32 R3, R43, R11, RZ ;  /* 0x0000000b2b039227 */ /* 0x000fe200078e00ff */
[----:B------:R-:W-:Y:S02]  /*5b00*/  @!P1 SHF.R.U32.HI R0, RZ, R13, R0 ;  /* 0x0000000dff009219 */ /* 0x000fe40000011600 */
[----:B------:R-:W-:Y:S01]  /*5b10*/  @P4 SHF.R.U32.HI R107, RZ, 0x10, R17 ;  /* 0x00000010ff6b4819 */ /* 0x000fe20000011611 */
[----:B------:R-:W-:Y:S01]  /*5b20*/  VIADD R113, R113, 0x1 ;  /* 0x0000000171717836 */ /* 0x000fe20000000000 */
[----:B---3--:R-:W-:Y:S02]  /*5b30*/  @!P1 SHF.R.U32.HI R2, RZ, R14, R3 ;  /* 0x0000000eff029219 */ /* 0x008fe40000011603 */
[----:B------:R-:W-:Y:S02]  /*5b40*/  @!P1 SEL R3, R45, R0, !P2 ;  /* 0x000000002d039207 */ /* 0x000fe40005000000 */
[----:B------:R-:W-:Y:S05]  /*5b50*/  @!P1 SEL R2, R43, R2, !P0 ;  /* 0x000000022b029207 */ /* 0x000fea0004000000 */
[----:B------:R-:W-:Y:S02]  /*5b60*/  @!P1 IMAD.IADD R0, R2, 0x1, -R3 ;  /* 0x0000000102009824 */ /* 0x000fe400078e0a03 */
[----:B------:R-:W-:Y:S02]  /*5b70*/  @!P1 IMAD.IADD R2, R3, 0x1, -R2 ;  /* 0x0000000103029824 */ /* 0x000fe400078e0a02 */
[----:B------:R-:W-:Y:S02]  /*5b80*/  @!P1 IMAD R45, R0, R9, R45 ;  /* 0x00000009002d9224 */ /* 0x000fe400078e022d */
[----:B------:R-:W-:Y:S01]  /*5b90*/  @!P1 IMAD R43, R2, R10, R43 ;  /* 0x0000000a022b9224 */ /* 0x000fe200078e022b */
[----:B------:R-:W-:Y:S06]  /*5ba0*/  BRA.U !UP0, `(.L_x_103) ;  /* 0x0000000108407547 */ /* 0x000fec000b800000 */
[----:B------:R-:W1:Y:S01]  /*5bb0*/  LDCU.64 UR8, c[0x4][0x80] ;  /* 0x01001000ff0877ac */ /* 0x000e620008000a00 */
[----:B------:R-:W-:Y:S01]  /*5bc0*/  MOV R3, 0x0 ;  /* 0x0000000000037802 */ /* 0x000fe20000000f00 */
[----:B------:R-:W-:Y:S02]  /*5bd0*/  HFMA2 R12, -RZ, RZ, 0, 5.9604644775390625e-08 ;  /* 0x00000001ff0c7431 */ /* 0x000fe400000001ff */
[----:B------:R-:W-:Y:S02]  /*5be0*/  IMAD.MOV.U32 R8, RZ, RZ, 0x70 ;  /* 0x00000070ff087424 */ /* 0x000fe400078e00ff */
[----:B------:R-:W-:Y:S01]  /*5bf0*/  IMAD.MOV.U32 R13, RZ, RZ, RZ ;  /* 0x000000ffff0d7224 */ /* 0x000fe200078e00ff */
[----:B------:R-:W2:Y:S01]  /*5c00*/  LDCU.64 UR6, c[0x4][0x88] ;  /* 0x01001100ff0677ac */ /* 0x000ea20008000a00 */
[----:B------:R-:W3:Y:S01]  /*5c10*/  LDC.64 R2, c[0x4][R3] ;  /* 0x0100000003027b82 */ /* 0x000ee20000000a00 */
[----:B------:R-:W4:Y:S01]  /*5c20*/  LDCU.64 UR4, c[0x4][0x8] ;  /* 0x01000100ff0477ac */ /* 0x000f220008000a00 */
[----:B-1----:R-:W-:Y:S01]  /*5c30*/  MOV R5, UR9 ;  /* 0x0000000900057c02 */ /* 0x002fe20008000f00 */
[----:B------:R-:W-:Y:S01]  /*5c40*/  IMAD.U32 R4, RZ, RZ, UR8 ;  /* 0x00000008ff047e24 */ /* 0x000fe2000f8e00ff */
[----:B--2---:R-:W-:Y:S01]  /*5c50*/  MOV R7, UR7 ;  /* 0x0000000700077c02 */ /* 0x004fe20008000f00 */
[----:B------:R-:W-:Y:S01]  /*5c60*/  IMAD.U32 R6, RZ, RZ, UR6 ;  /* 0x00000006ff067e24 */ /* 0x000fe2000f8e00ff */
[----:B----4-:R-:W-:Y:S01]  /*5c70*/  MOV R11, UR5 ;  /* 0x00000005000b7c02 */ /* 0x010fe20008000f00 */
[----:B------:R-:W-:Y:S02]  /*5c80*/  IMAD.U32 R10, RZ, RZ, UR4 ;  /* 0x00000004ff0a7e24 */ /* 0x000fe4000f8e00ff */
[----:B------:R-:W-:Y:S07]  /*5c90*/  LEPC R20, `(.L_x_103) ;  /* 0x000000001014794e */ /* 0x000fee0000000000 */
[----:B---3-5:R-:W-:Y:S05]  /*5ca0*/  CALL.ABS.NOINC R2 ;  /* 0x0000000002007343 */ /* 0x028fea0003c00000 */
.L_x_103:
[----:B------:R-:W-:Y:S01]  /*5cb0*/  LOP3.LUT P0, RZ, R111, 0x1b0, RZ, 0xc0, !PT ;  /* 0x000001b06fff7812 */ /* 0x000fe2000780c0ff */
[----:B------:R-:W-:Y:S11]  /*5cc0*/  BSSY.RECONVERGENT B6, `(.L_x_104) ;  /* 0x0000013000067945 */ /* 0x000ff60003800200 */
[----:B------:R-:W-:Y:S01]  /*5cd0*/  @!UPT UIADD3 URZ, UPT, UPT, URZ, URZ, URZ ;  /* 0x000000fffffff290 */ /* 0x000fe2000fffe0ff */
[----:B------:R-:W-:Y:S05]  /*5ce0*/  @!P0 BRA `(.L_x_105) ;  /* 0x0000000000408947 */ /* 0x000fea0003800000 */
        /* <DEDUP_REMOVED lines=16> */
.L_x_105:
[----:B------:R-:W-:Y:S05]  /*5df0*/  BSYNC.RECONVERGENT B6 ;  /* 0x0000000000067941 */ /* 0x000fea0003800200 */
.L_x_104:
[----:B------:R-:W-:Y:S01]  /*5e00*/  ISETP.NE.U32.AND P3, PT, R88, RZ, PT ;  /* 0x000000ff5800720c */ /* 0x000fe20003f65070 */
[----:B------:R-:W-:Y:S01]  /*5e10*/  UISETP.NE.AND UP1, UPT, UR44, URZ, UPT ;  /* 0x000000ff2c00728c */ /* 0x000fe2000bf25270 */
[----:B------:R-:W-:Y:S02]  /*5e20*/  ISETP.NE.U32.AND P4, PT, R84, RZ, PT ;  /* 0x000000ff5400720c */ /* 0x000fe40003f85070 */
[----:B------:R-:W-:Y:S02]  /*5e30*/  ISETP.NE.AND.EX P3, PT, R89, RZ, PT, P3 ;  /* 0x000000ff5900720c */ /* 0x000fe40003f65330 */
[----:B------:R-:W-:Y:S02]  /*5e40*/  PLOP3.LUT P1, PT, PT, PT, PT, 0x8, 0x80 ;  /* 0x000000000080781c */ /* 0x000fe40003f2e170 */
[----:B------:R-:W-:Y:S02]  /*5e50*/  PLOP3.LUT P0, PT, PT, PT, UP1, 0x80, 0x8 ;  /* 0x000000000008781c */ /* 0x000fe40003f0f018 */
[----:B------:R-:W-:Y:S02]  /*5e60*/  ISETP.NE.AND.EX P4, PT, R85, RZ, PT, P4 ;  /* 0x000000ff5500720c */ /* 0x000fe40003f85340 */
[----:B------:R-:W1:Y:S09]  /*5e70*/  @UP1 LDCU.64 UR4, c[0x0][0x888] ;  /* 0x00011100ff0417ac */ /* 0x000e720008000a00 */
[----:B------:R-:W-:Y:S01]  /*5e80*/  @P0 PLOP3.LUT P1, PT, P3, PT, PT, 0x80, 0x8 ;  /* 0x000000000008081c */ /* 0x000fe20001f2f070 */
[----:B-1----:R-:W-:Y:S04]  /*5e90*/  @UP1 UISETP.NE.U32.AND UP0, UPT, UR4, URZ, UPT ;  /* 0x000000ff0400128c */ /* 0x002fe8000bf05070 */
[----:B------:R-:W-:Y:S04]  /*5ea0*/  @UP1 UISETP.NE.AND.EX UP0, UPT, UR5, URZ, UPT, UP0 ;  /* 0x000000ff0500128c */ /* 0x000fe8000bf05300 */
[----:B------:R-:W-:Y:S01]  /*5eb0*/  @UP1 USEL UR4, URZ, 0xffffffff, UP0 ;  /* 0xffffffffff041887 */ /* 0x000fe20008000000 */
[----:B------:R-:W-:Y:S11]  /*5ec0*/  @!P3 BRA `(.L_x_106) ;  /* 0x00000000002cb947 */ /* 0x000ff60003800000 */
[----:B------:R-:W-:Y:S01]  /*5ed0*/  ISETP.NE.U32.AND P2, PT, R86, RZ, PT ;  /* 0x000000ff5600720c */ /* 0x000fe20003f45070 */
[----:B------:R-:W-:Y:S03]  /*5ee0*/  IMAD.MOV.U32 R98, RZ, RZ, 0x1 ;  /* 0x00000001ff627424 */ /* 0x000fe600078e00ff */
[----:B------:R-:W-:Y:S11]  /*5ef0*/  ISETP.NE.AND.EX P2, PT, R87, RZ, PT, P2 ;  /* 0x000000ff5700720c */ /* 0x000ff60003f45320 */
[----:B------:R-:W-:Y:S02]  /*5f00*/  @!UPT UIADD3 URZ, UPT, UPT, URZ, URZ, URZ ;  /* 0x000000fffffff290 */ /* 0x000fe4000fffe0ff */
[----:B------:R-:W1:Y:S01]  /*5f10*/  @P2 LDC.64 R2, c[0x0][0x888] ;  /* 0x00022200ff022b82 */ /* 0x000e620000000a00 */
[----:B------:R-:W-:Y:S04]  /*5f20*/  @P2 IMAD R0, R88, UR36, RZ ;  /* 0x0000002458002c24 */ /* 0x000fe8000f8e02ff */
[----:B-1----:R-:W-:Y:S04]  /*5f30*/  @P2 IMAD.WIDE R2, R0, 0x4, R2 ;  /* 0x0000000400022825 */ /* 0x002fe800078e0202 */
[----:B------:R-:W-:Y:S01]  /*5f40*/  HFMA2 R0, -RZ, RZ, 0, 5.9604644775390625e-08 ;  /* 0x00000001ff007431 */ /* 0x000fe200000001ff */
[----:B-----5:R1:W5:Y:S04]  /*5f50*/  @P2 LDG.E R48, desc[UR40][R2.64] ;  /* 0x0000002802302981 */ /* 0x020368000c1e1900 */
[----:B------:R-:W-:Y:S01]  /*5f60*/  @!P2 PRMT R98, R0, 0x7610, R98 ;  /* 0x000076100062a816 */ /* 0x000fe20000000062 */
[----:B-1----:R-:W2:Y:S06]  /*5f70*/  @!P2 LDC R48, c[0x0][0x880] ;  /* 0x00022000ff30ab82 */ /* 0x002eac0000000800 */
.L_x_106:
[----:B------:R-:W-:Y:S05]  /*5f80*/  @!P4 BRA `(.L_x_107) ;  /* 0x000000000020c947 */ /* 0x000fea0003800000 */
[----:B------:R-:W-:Y:S04]  /*5f90*/  ISETP.NE.U32.AND P2, PT, R82, RZ, PT ;  /* 0x000000ff5200720c */ /* 0x000fe80003f45070 */
[----:B------:R-:W-:Y:S11]  /*5fa0*/  ISETP.NE.AND.EX P2, PT, R83, RZ, PT, P2 ;  /* 0x000000ff5300720c */ /* 0x000ff60003f45320 */
[----:B------:R-:W-:Y:S02]  /*5fb0*/  @!UPT UIADD3 URZ, UPT, UPT, URZ, URZ, URZ ;  /* 0x000000fffffff290 */ /* 0x000fe4000fffe0ff */
[----:B------:R-:W1:Y:S01]  /*5fc0*/  @P2 LDC.64 R2, c[0x0][0x8a8] ;  /* 0x00022a00ff022b82 */ /* 0x000e620000000a00 */
[----:B------:R-:W-:Y:S04]  /*5fd0*/  @P2 IMAD R0, R84, UR36, RZ ;  /* 0x0000002454002c24 */ /* 0x000fe8000f8e02ff */
[----:B-1----:R-:W-:Y:S05]  /*5fe0*/  @P2 IMAD.WIDE R2, R0, 0x4, R2 ;  /* 0x0000000400022825 */ /* 0x002fea00078e0202 */
[----:B-----5:R1:W5:Y:S02]  /*5ff0*/  @P2 LDG.E R47, desc[UR40][R2.64] ;  /* 0x00000028022f2981 */ /* 0x020364000c1e1900 */
[----:B-1----:R-:W3:Y:S02]  /*6000*/  @!P2 LDC R47, c[0x0][0x8a0] ;  /* 0x00022800ff2fab82 */ /* 0x002ee40000000800 */
.L_x_107:
[----:B--2--5:R-:W-:Y:S01]  /*6010*/  @P0 ISETP.NE.AND P4, PT, R48, RZ, PT ;  /* 0x000000ff3000020c */ /* 0x024fe20003f85270 */
[----:B------:R-:W-:Y:S01]  /*6020*/  IMAD.U32 R0, RZ, RZ, UR4 ;  /* 0x00000004ff007e24 */ /* 0x000fe2000f8e00ff */
[----:B------:R-:W-:Y:S01]  /*6030*/  @P0 LOP3.LUT P2, RZ, R98, 0xff, RZ, 0xc0, !PT ;  /* 0x000000ff62ff0812 */ /* 0x000fe2000784c0ff */
[----:B------:R-:W-:Y:S01]  /*6040*/  BSSY B1, `(.L_x_108) ;  /* 0x0000039000017945 */ /* 0x000fe20003800000 */
[----:B------:R-:W-:Y:S02]  /*6050*/  @P0 SEL R9, RZ, 0xffffffff, P4 ;  /* 0xffffffffff090807 */ /* 0x000fe40002000000 */
[----:B------:R-:W-:Y:S02]  /*6060*/  CS2R R58, SRZ ;  /* 0x00000000003a7805 */ /* 0x000fe4000001ff00 */
[----:B------:R-:W-:Y:S02]  /*6070*/  LEA R92, R44, UR43, 0x3 ;  /* 0x0000002b2c5c7c11 */ /* 0x000fe4000f8e18ff */
[----:B------:R-:W-:Y:S02]  /*6080*/  CS2R R56, SRZ ;  /* 0x0000000000387805 */ /* 0x000fe4000001ff00 */
[----:B------:R-:W-:Y:S02]  /*6090*/  @P1 SEL R9, R0, R9, !P2 ;  /* 0x0000000900091207 */ /* 0x000fe40005000000 */
[----:B------:R-:W-:Y:S02]  /*60a0*/  CS2R R54, SRZ ;  /* 0x0000000000367805 */ /* 0x000fe4000001ff00 */
[----:B------:R-:W-:Y:S02]  /*60b0*/  SHF.L.U32 R7, R110, 0x1f, RZ ;  /* 0x0000001f6e077819 */ /* 0x000fe400000006ff */
[----:B------:R-:W-:Y:S02]  /*60c0*/  CS2R R52, SRZ ;  /* 0x0000000000347805 */ /* 0x000fe4000001ff00 */
[----:B------:R-:W-:Y:S02]  /*60d0*/  @P0 LOP3.LUT R9, R9, 0x1, RZ, 0xc0, !PT ;  /* 0x0000000109090812 */ /* 0x000fe400078ec0ff */
[C---:B------:R-:W-:Y:S02]  /*60e0*/  LEA.HI R5, R44.reuse, R44, RZ, 0x1 ;  /* 0x0000002c2c057211 */ /* 0x040fe400078f08ff */
[----:B------:R-:W-:Y:S02]  /*60f0*/  ISETP.NE.U32.OR P1, PT, R9, 0x1, !P0 ;  /* 0x000000010900780c */ /* 0x000fe40004725470 */
[----:B------:R-:W-:Y:S01]  /*6100*/  PLOP3.LUT P5, PT, PT, PT, PT, 0x8, 0x80 ;  /* 0x000000000080781c */ /* 0x000fe20003fae170 */
[C---:B------:R-:W-:Y:S01]  /*6110*/  IMAD.SHL.U32 R3, R5.reuse, 0x20, RZ ;  /* 0x0000002005037824 */ /* 0x040fe200078e00ff */
[----:B------:R-:W-:Y:S04]  /*6120*/  LOP3.LUT R5, R5, 0xffe, RZ, 0xc0, !PT ;  /* 0x00000ffe05057812 */ /* 0x000fe800078ec0ff */
[----:B------:R-:W-:Y:S01]  /*6130*/  LOP3.LUT R3, R3, 0xffffffc0, RZ, 0xc0, !PT ;  /* 0xffffffc003037812 */ /* 0x000fe200078ec0ff */
[----:B------:R-:W-:Y:S04]  /*6140*/  IMAD.IADD R32, R44, 0x1, -R5 ;  /* 0x000000012c207824 */ /* 0x000fe800078e0a05 */
[----:B------:R-:W-:Y:S01]  /*6150*/  @P1 SHF.L.U32 R2, R108, 0x1f, RZ ;  /* 0x0000001f6c021819 */ /* 0x000fe200000006ff */
[----:B------:R-:W-:Y:S03]  /*6160*/  IMAD.IADD R3, R46, 0x1, R3 ;  /* 0x000000012e037824 */ /* 0x000fe600078e0203 */
[----:B------:R-:W1:Y:S01]  /*6170*/  @P1 SYNCS.PHASECHK.TRANS64.TRYWAIT P0, [UR43+0x1b0], R2 ;  /* 0x0001b002ff0015a7 */ /* 0x000e62000800112b */
[----:B------:R-:W-:Y:S01]  /*6180*/  IMAD R32, R32, 0x100000, R3 ;  /* 0x0010000020207824 */ /* 0x000fe200078e0203 */
[----:B------:R2:W4:Y:S01]  /*6190*/  SYNCS.PHASECHK.TRANS64.TRYWAIT P4, [R92+URZ+0x1f0], R7 ;  /* 0x0001f0075c0075a7 */ /* 0x00052200080811ff */
[----:B-1----:R-:W-:Y:S01]  /*61a0*/  @P1 PLOP3.LUT P5, PT, P0, PT, PT, 0x8, 0x80 ;  /* 0x000000000080181c */ /* 0x002fe200007ae170 */
[----:B------:R-:W-:Y:S01]  /*61b0*/  @!UPT UIADD3 URZ, UPT, UPT, URZ, URZ, URZ ;  /* 0x000000fffffff290 */ /* 0x000fe2000fffe0ff */
[----:B--2---:R-:W-:Y:S11]  /*61c0*/  @!P1 BRA `(.L_x_109) ;  /* 0x0000000000809947 */ /* 0x004ff60003800000 */
[----:B------:R-:W-:Y:S01]  /*61d0*/  ISETP.NE.U32.AND P0, PT, RZ, UR38, PT ;  /* 0x00000026ff007c0c */ /* 0x000fe2000bf05070 */
[----:B------:R-:W-:Y:S01]  /*61e0*/  BSSY B0, `(.L_x_110) ;  /* 0x0000012000007945 */ /* 0x000fe20003800000 */
[----:B------:R-:W-:Y:S02]  /*61f0*/  ISETP.NE.AND P2, PT, R48, RZ, PT ;  /* 0x000000ff3000720c */ /* 0x000fe40003f45270 */
[----:B------:R-:W-:Y:S02]  /*6200*/  CS2R R54, SRZ ;  /* 0x0000000000367805 */ /* 0x000fe4000001ff00 */
[----:B------:R-:W-:Y:S02]  /*6210*/  ISETP.NE.AND.EX P0, PT, RZ, UR39, PT, P0 ;  /* 0x00000027ff007c0c */ /* 0x000fe4000bf05300 */
[----:B------:R-:W-:Y:S02]  /*6220*/  CS2R R52, SRZ ;  /* 0x0000000000347805 */ /* 0x000fe4000001ff00 */
[----:B------:R-:W-:Y:S02]  /*6230*/  LOP3.LUT P1, RZ, R98, 0xff, RZ, 0xc0, !PT ;  /* 0x000000ff62ff7812 */ /* 0x000fe4000782c0ff */
[----:B------:R-:W-:Y:S02]  /*6240*/  CS2R R58, SRZ ;  /* 0x00000000003a7805 */ /* 0x000fe4000001ff00 */
[----:B------:R-:W-:Y:S02]  /*6250*/  SEL R0, RZ, 0xffffffff, P2 ;  /* 0xffffffffff007807 */ /* 0x000fe40001000000 */
[----:B------:R-:W-:Y:S02]  /*6260*/  CS2R R56, SRZ ;  /* 0x0000000000387805 */ /* 0x000fe4000001ff00 */
[----:B------:R-:W-:Y:S04]  /*6270*/  SEL R3, RZ, 0xffffffff, P0 ;  /* 0xffffffffff037807 */ /* 0x000fe80000000000 */
[----:B------:R-:W-:Y:S04]  /*6280*/  @P3 SEL R0, R3, R0, !P1 ;  /* 0x0000000003003207 */ /* 0x000fe80004800000 */
[----:B------:R-:W-:Y:S04]  /*6290*/  LOP3.LUT R0, R0, 0x1, RZ, 0xc0, !PT ;  /* 0x0000000100007812 */ /* 0x000fe800078ec0ff */
[----:B------:R-:W-:Y:S01]  /*62a0*/  ISETP.NE.U32.AND P0, PT, R0, 0x1, PT ;  /* 0x000000010000780c */ /* 0x000fe20003f05070 */
[----:B------:R-:W-:Y:S01]  /*62b0*/  @!UPT UIADD3 URZ, UPT, UPT, URZ, URZ, URZ ;  /* 0x000000fffffff290 */ /* 0x000fe2000fffe0ff */
[----:B------:R-:W-:Y:S11]  /*62c0*/  @!P5 BRA `(.L_x_111) ;  /* 0x00000000000cd947 */ /* 0x000ff60003800000 */
[----:B------:R-:W-:Y:S04]  /*62d0*/  SHF.L.U32 R3, R108, 0x1f, RZ ;  /* 0x0000001f6c037819 */ /* 0x000fe800000006ff */
[----:B------:R-:W1:Y:S02]  /*62e0*/  SYNCS.PHASECHK.TRANS64.TRYWAIT P1, [UR43+0x1b0], R3 ;  /* 0x0001b003ff0075a7 */ /* 0x000e64000802112b */
[----:B-1----:R-:W-:Y:S05]  /*62f0*/  @!P1 BRA `(.L_x_112) ;  /* 0x0000001c00989947 */ /* 0x002fea0003800000 */
.L_x_111:
[----:B------:R-:W-:Y:S05]  /*6300*/  BSYNC B0 ;  /* 0x0000000000007941 */ /* 0x000fea0003800000 */
.L_x_110:
[----:B------:R2:W1:Y:S01]  /*6310*/  @P0 LDS.128 R52, [R105+UR43+0x400] ;  /* 0x0004002b69340984 */ /* 0x0004620008000c00 */
[----:B------:R-:W-:Y:S01]  /*6320*/  UIADD3 UR4, UPT, UPT, UR43, 0x1b8, URZ ;  /* 0x000001b82b047890 */ /* 0x000fe2000fffe0ff */
[----:B------:R-:W-:Y:S02]  /*6330*/  LOP3.LUT R108, R108, 0x1, RZ, 0x3c, !PT ;  /* 0x000000016c6c7812 */ /* 0x000fe400078e3cff */
[----:B------:R2:W1:Y:S01]  /*6340*/  @P0 LDS.128 R56, [R104+0x10] ;  /* 0x0000100068380984 */ /* 0x0004620000000c00 */
[----:B------:R-:W-:Y:S01]  /*6350*/  UPRMT UR4, UR37, 0x654, UR4 ;  /* 0x0000065425047896 */ /* 0x000fe20008000004 */
[----:B------:R-:W-:Y:S01]  /*6360*/  @!PT LDS RZ, [RZ] ;  /* 0x00000000fffff984 */ /* 0x000fe20000000800 */
[----:B------:R-:W-:Y:S01]  /*6370*/  @!PT LDS RZ, [RZ] ;  /* 0x00000000fffff984 */ /* 0x000fe20000000800 */
[----:B------:R-:W-:Y:S01]  /*6380*/  @!PT LDS RZ, [RZ] ;  /* 0x00000000fffff984 */ /* 0x000fe20000000800 */
[----:B------:R-:W-:Y:S01]  /*6390*/  @!PT LDS RZ, [RZ] ;  /* 0x00000000fffff984 */ /* 0x000fe20000000800 */
[----:B------:R5:W-:Y:S06]  /*63a0*/  MEMBAR.ALL.CTA ;  /* 0x0000000000007992 */ /* 0x000bec0000008000 */
[----:B-----5:R-:W5:Y:S02]  /*63b0*/  FENCE.VIEW.ASYNC.S ;  /* 0x00000000000073c6 */ /* 0x020f640000000000 */
[----:B-----5:R-:W-:Y:S03]  /*63c0*/  SYNCS.ARRIVE.TRANS64.RED.A1T0 RZ, [UR4], RZ ;  /* 0x000000ffffff79a7 */ /* 0x020fe60008100404 */
.L_x_109:
[----:B------:R-:W-:Y:S05]  /*63d0*/  BSYNC B1 ;  /* 0x0000000000017941 */ /* 0x000fea0003800000 */
.L_x_108:
[----:B-1----:R-:W-:Y:S04]  /*63e0*/  SHF.R.U32.HI R3, RZ, 0x15, R32 ;  /* 0x00000015ff037819 */ /* 0x002fe80000011620 */
[----:B------:R-:W-:Y:S01]  /*63f0*/  LOP3.LUT P0, RZ, R3, 0x3, R106, 0x48, !PT ;  /* 0x0000000303ff7812 */ /* 0x000fe2000780486a */
[----:B------:R-:W-:Y:S01]  /*6400*/  @!UPT UIADD3 URZ, UPT, UPT, URZ, URZ, URZ ;  /* 0x000000fffffff290 */ /* 0x000fe2000fffe0ff */
[----:B----4-:R-:W-:Y:S11]  /*6410*/  @P4 BRA `(.L_x_113) ;  /* 0x0000000000084947 */ /* 0x010ff60003800000 */
[----:B------:R-:W1:Y:S02]  /*6420*/  SYNCS.PHASECHK.TRANS64.TRYWAIT P1, [R92+URZ+0x1f0], R7 ;  /* 0x0001f0075c0075a7 */ /* 0x000e6400080211ff */
[----:B-1----:R-:W-:Y:S05]  /*6430*/  @!P1 BRA `(.L_x_114) ;  /* 0x0000001c00609947 */ /* 0x002fea0003800000 */
.L_x_113:
[----:B------:R-:W-:Y:S05]  /*6440*/  @!P0 BRA `(.L_x_115) ;  /* 0x0000000000408947 */ /* 0x000fea0003800000 */
[----:B------:R-:W4:Y:S01]  /*6450*/  LDCU.64 UR8, c[0x4][0x70] ;  /* 0x01000e00ff0877ac */ /* 0x000f220008000a00 */
[----:B------:R-:W-:Y:S01]  /*6460*/  MOV R3, 0x0 ;  /* 0x0000000000037802 */ /* 0x000fe20000000f00 */
[----:B------:R-:W-:Y:S02]  /*6470*/  HFMA2 R12, -RZ, RZ, 0, 5.9604644775390625e-08 ;  /* 0x00000001ff0c7431 */ /* 0x000fe400000001ff */
[----:B------:R-:W-:Y:S02]  /*6480*/  IMAD.MOV.U32 R8, RZ, RZ, 0x192 ;  /* 0x00000192ff087424 */ /* 0x000fe400078e00ff */
[----:B------:R-:W-:Y:S01]  /*6490*/  IMAD.MOV.U32 R13, RZ, RZ, RZ ;  /* 0x000000ffff0d7224 */ /* 0x000fe200078e00ff */
[----:B------:R-:W1:Y:S01]  /*64a0*/  LDCU.64 UR6, c[0x4][0x78] ;  /* 0x01000f00ff0677ac */ /* 0x000e620008000a00 */
[----:B------:R-:W2:Y:S01]  /*64b0*/  LDC.64 R2, c[0x4][R3] ;  /* 0x0100000003027b82 */ /* 0x000ea20000000a00 */
[----:B------:R-:W5:Y:S01]  /*64c0*/  LDCU.64 UR4, c[0x4][0x10] ;  /* 0x01000200ff0477ac */ /* 0x000f620008000a00 */
[----:B----4-:R-:W-:Y:S01]  /*64d0*/  MOV R5, UR9 ;  /* 0x0000000900057c02 */ /* 0x010fe20008000f00 */
[----:B------:R-:W-:Y:S01]  /*64e0*/  IMAD.U32 R4, RZ, RZ, UR8 ;  /* 0x00000008ff047e24 */ /* 0x000fe2000f8e00ff */
[----:B-1----:R-:W-:Y:S01]  /*64f0*/  MOV R7, UR7 ;  /* 0x0000000700077c02 */ /* 0x002fe20008000f00 */
[----:B------:R-:W-:Y:S01]  /*6500*/  IMAD.U32 R6, RZ, RZ, UR6 ;  /* 0x00000006ff067e24 */ /* 0x000fe2000f8e00ff */
[----:B-----5:R-:W-:Y:S01]  /*6510*/  MOV R11, UR5 ;  /* 0x00000005000b7c02 */ /* 0x020fe20008000f00 */
[----:B------:R-:W-:Y:S02]  /*6520*/  IMAD.U32 R10, RZ, RZ, UR4 ;  /* 0x00000004ff0a7e24 */ /* 0x000fe4000f8e00ff */
[----:B------:R-:W-:Y:S07]  /*6530*/  LEPC R20, `(.L_x_115) ;  /* 0x000000001014794e */ /* 0x000fee0000000000 */
[----:B--23--:R-:W-:Y:S05]  /*6540*/  CALL.ABS.NOINC R2 ;  /* 0x0000000002007343 */ /* 0x00cfea0003c00000 */
.L_x_115:
[----:B------:R-:W-:Y:S01]  /*6550*/  LOP3.LUT P0, RZ, R103, 0x60, RZ, 0xc0, !PT ;  /* 0x0000006067ff7812 */ /* 0x000fe2000780c0ff */
[----:B------:R-:W-:Y:S05]  /*6560*/  WARPSYNC.ALL ;  /* 0x0000000000007948 */ /* 0x000fea0003800000 */
[----:B------:R-:W-:Y:S01]  /*6570*/  IMAD.SHL.U32 R78, R53, 0x100, RZ ;  /* 0x00000100354e7824 */ /* 0x000fe200078e00ff */
[----:B------:R-:W-:Y:S01]  /*6580*/  R2UR UR4, R32 ;  /* 0x00000000200472ca */ /* 0x000fe200000e0000 */
[----:B------:R-:W-:Y:S01]  /*6590*/  IMAD.SHL.U32 R72, R55, 0x100, RZ ;  /* 0x0000010037487824 */ /* 0x000fe200078e00ff */
[C---:B------:R-:W-:Y:S01]  /*65a0*/  SHF.L.U32 R50, R52.reuse, 0x10, RZ ;  /* 0x0000001034327819 */ /* 0x040fe200000006ff */
[----:B------:R-:W-:Y:S01]  /*65b0*/  IMAD.SHL.U32 R66, R57, 0x100, RZ ;  /* 0x0000010039427824 */ /* 0x000fe200078e00ff */
[C---:B------:R-:W-:Y:S01]  /*65c0*/  PRMT R49, R52.reuse, 0x8880, RZ ;  /* 0x0000888034317816 */ /* 0x040fe200000000ff */
[----:B------:R-:W-:Y:S01]  /*65d0*/  IMAD.SHL.U32 R60, R59, 0x100, RZ ;  /* 0x000001003b3c7824 */ /* 0x000fe200078e00ff */
[----:B------:R-:W-:Y:S01]  /*65e0*/  SHF.L.U32 R51, R52, 0x8, RZ ;  /* 0x0000000834337819 */ /* 0x000fe200000006ff */
[----:B------:R-:W-:Y:S01]  /*65f0*/  BSSY.RECONVERGENT B0, `(.L_x_116) ;  /* 0x00000a0000007945 */ /* 0x000fe20003800200 */
[----:B------:R-:W-:Y:S02]  /*6600*/  SHF.R.S32.HI R50, RZ, 0x18, R50 ;  /* 0x00000018ff327819 */ /* 0x000fe40000011432 */
[C---:B------:R-:W-:Y:S02]  /*6610*/  PRMT R80, R53.reuse, 0x8880, RZ ;  /* 0x0000888035507816 */ /* 0x040fe400000000ff */
[----:B------:R-:W-:Y:S01]  /*6620*/  SHF.R.S32.HI R51, RZ, 0x18, R51 ;  /* 0x00000018ff337819 */ /* 0x000fe20000011433 */
[----:B-1----:R-:W-:Y:S01]  /*6630*/  LDTM.16dp32bit_t0_t15.x32 R4, tmem[UR4] ;  /* 0x00000004000479ee */ /* 0x002fe20008a80000 */
[----:B------:R-:W3:Y:S01]  /*6640*/  LDTM.16dp32bit_t16_t31.x32 R4, tmem[UR4+0x20] ;  /* 0x00002004000479ee */ /* 0x000ee20008aa0000 */
[----:B------:R-:W-:Y:S01]  /*6650*/  NOP ;  /* 0x0000000000007918 */ /* 0x000fe20000000000 */
[----:B------:R-:W-:Y:S02]  /*6660*/  R2UR UR5, R92 ;  /* 0x000000005c0572ca */ /* 0x000fe400000e0000 */
[----:B------:R-:W-:Y:S02]  /*6670*/  SHF.R.S32.HI R52, RZ, 0x18, R52 ;  /* 0x00000018ff347819 */ /* 0x000fe40000011434 */
[----:B------:R-:W-:Y:S02]  /*6680*/  SHF.L.U32 R79, R53, 0x10, RZ ;  /* 0x00000010354f7819 */ /* 0x000fe400000006ff */
[C---:B------:R-:W-:Y:S02]  /*6690*/  PRMT R77, R54.reuse, 0x8880, RZ ;  /* 0x00008880364d7816 */ /* 0x040fe400000000ff */
[----:B------:R-:W-:Y:S02]  /*66a0*/  SHF.R.S32.HI R53, RZ, 0x18, R53 ;  /* 0x00000018ff357819 */ /* 0x000fe40000011435 */
[----:B------:R-:W-:Y:S02]  /*66b0*/  SHF.L.U32 R76, R54, 0x10, RZ ;  /* 0x00000010364c7819 */ /* 0x000fe400000006ff */
[C---:B------:R-:W-:Y:S01]  /*66c0*/  PRMT R74, R55.reuse, 0x8880, RZ ;  /* 0x00008880374a7816 */ /* 0x040fe200000000ff */
[----:B------:R-:W-:Y:S01]  /*66d0*/  UIADD3 UR5, UPT, UPT, UR5, 0x210, URZ ;  /* 0x0000021005057890 */ /* 0x000fe2000fffe0ff */
[----:B------:R-:W-:Y:S02]  /*66e0*/  SHF.L.U32 R73, R55, 0x10, RZ ;  /* 0x0000001037497819 */ /* 0x000fe400000006ff */
[C---:B------:R-:W-:Y:S01]  /*66f0*/  PRMT R71, R56.reuse, 0x8880, RZ ;  /* 0x0000888038477816 */ /* 0x040fe200000000ff */
[----:B------:R-:W-:Y:S01]  /*6700*/  UPRMT UR5, UR37, 0x654, UR5 ;  /* 0x0000065425057896 */ /* 0x000fe20008000005 */
[----:B------:R-:W-:Y:S02]  /*6710*/  SHF.R.S32.HI R55, RZ, 0x18, R55 ;  /* 0x00000018ff377819 */ /* 0x000fe40000011437 */
[----:B------:R-:W-:Y:S01]  /*6720*/  SHF.L.U32 R70, R56, 0x10, RZ ;  /* 0x0000001038467819 */ /* 0x000fe200000006ff */
[----:B---3--:R-:W-:Y:S01]  /*6730*/  IMAD R4, R47, R4, RZ ;  /* 0x000000042f047224 */ /* 0x008fe200078e02ff */
[----:B------:R-:W-:Y:S01]  /*6740*/  PRMT R68, R57, 0x8880, RZ ;  /* 0x0000888039447816 */ /* 0x000fe200000000ff */
[----:B------:R-:W-:Y:S01]  /*6750*/  IMAD R5, R47, R5, RZ ;  /* 0x000000052f057224 */ /* 0x000fe200078e02ff */
[----:B------:R-:W-:Y:S01]  /*6760*/  SHF.L.U32 R67, R57, 0x10, RZ ;  /* 0x0000001039437819 */ /* 0x000fe200000006ff */
[----:B------:R-:W-:Y:S01]  /*6770*/  IMAD R6, R47, R6, RZ ;  /* 0x000000062f067224 */ /* 0x000fe200078e02ff */
[----:B------:R-:W-:Y:S01]  /*6780*/  SYNCS.ARRIVE.TRANS64.RED.A1T0 RZ, [UR5], RZ ;  /* 0x000000ffffff79a7 */ /* 0x000fe20008100405 */
[----:B------:R-:W-:Y:S01]  /*6790*/  IMAD R4, R49, R48, R4 ;  /* 0x0000003031047224 */ /* 0x000fe200078e0204 */
[----:B------:R-:W-:Y:S01]  /*67a0*/  MOV R49, R80 ;  /* 0x0000005000317202 */ /* 0x000fe20000000f00 */
[----:B------:R-:W-:Y:S01]  /*67b0*/  IMAD R7, R47, R7, RZ ;  /* 0x000000072f077224 */ /* 0x000fe200078e02ff */
[----:B------:R-:W-:Y:S01]  /*67c0*/  PRMT R65, R58, 0x8880, RZ ;  /* 0x000088803a417816 */ /* 0x000fe200000000ff */
[-C--:B------:R-:W-:Y:S01]  /*67d0*/  IMAD R5, R50, R48.reuse, R5 ;  /* 0x0000003032057224 */ /* 0x080fe200078e0205 */
[----:B------:R-:W-:Y:S01]  /*67e0*/  SHF.R.S32.HI R50, RZ, 0x18, R79 ;  /* 0x00000018ff327819 */ /* 0x000fe2000001144f */
[----:B------:R-:W-:Y:S01]  /*67f0*/  IMAD R6, R51, R48, R6 ;  /* 0x0000003033067224 */ /* 0x000fe200078e0206 */
[----:B------:R-:W-:Y:S01]  /*6800*/  SHF.R.S32.HI R51, RZ, 0x18, R78 ;  /* 0x00000018ff337819 */ /* 0x000fe2000001144e */
[C---:B------:R-:W-:Y:S01]  /*6810*/  IMAD R8, R47.reuse, R8, RZ ;  /* 0x000000082f087224 */ /* 0x040fe200078e02ff */
[----:B------:R-:W-:Y:S01]  /*6820*/  SHF.R.S32.HI R57, RZ, 0x18, R57 ;  /* 0x00000018ff397819 */ /* 0x000fe20000011439 */
[----:B------:R-:W-:Y:S01]  /*6830*/  IMAD R7, R52, R48, R7 ;  /* 0x0000003034077224 */ /* 0x000fe200078e0207 */
[----:B------:R-:W-:Y:S01]  /*6840*/  SHF.L.U32 R64, R58, 0x10, RZ ;  /* 0x000000103a407819 */ /* 0x000fe200000006ff */
[----:B------:R-:W-:Y:S01]  /*6850*/  IMAD R9, R47, R9, RZ ;  /* 0x000000092f097224 */ /* 0x000fe200078e02ff */
[----:B------:R-:W-:Y:S01]  /*6860*/  PRMT R62, R59, 0x8880, RZ ;  /* 0x000088803b3e7816 */ /* 0x000fe200000000ff */
[----:B------:R-:W-:Y:S01]  /*6870*/  IMAD R10, R47, R10, RZ ;  /* 0x0000000a2f0a7224 */ /* 0x000fe200078e02ff */
[----:B------:R-:W-:Y:S01]  /*6880*/  I2IP.S8.S32.SAT R92, R7, R6, RZ ;  /* 0x00000006075c7239 */ /* 0x000fe200000014ff */
[----:B------:R-:W-:Y:S01]  /*6890*/  IMAD R8, R49, R48, R8 ;  /* 0x0000003031087224 */ /* 0x000fe200078e0208 */
[----:B------:R-:W-:Y:S01]  /*68a0*/  MOV R49, R77 ;  /* 0x0000004d00317202 */ /* 0x000fe20000000f00 */
[----:B------:R-:W-:Y:S01]  /*68b0*/  IMAD R11, R47, R11, RZ ;  /* 0x0000000b2f0b7224 */ /* 0x000fe200078e02ff */
[----:B------:R-:W-:Y:S01]  /*68c0*/  I2IP.S8.S32.SAT R92, R5, R4, R92 ;  /* 0x00000004055c7239 */ /* 0x000fe2000000145c */
[-C--:B------:R-:W-:Y:S01]  /*68d0*/  IMAD R9, R50, R48.reuse, R9 ;  /* 0x0000003032097224 */ /* 0x080fe200078e0209 */
[----:B------:R-:W-:Y:S01]  /*68e0*/  SHF.R.S32.HI R50, RZ, 0x18, R76 ;  /* 0x00000018ff327819 */ /* 0x000fe2000001144c */
[----:B------:R-:W-:Y:S01]  /*68f0*/  IMAD R10, R51, R48, R10 ;  /* 0x00000030330a7224 */ /* 0x000fe200078e020a */
[----:B------:R-:W-:Y:S01]  /*6900*/  MOV R51, R74 ;  /* 0x0000004a00337202 */ /* 0x000fe20000000f00 */
[----:B------:R-:W-:Y:S01]  /*6910*/  IMAD R12, R47, R12, RZ ;  /* 0x0000000c2f0c7224 */ /* 0x000fe200078e02ff */
[----:B------:R-:W-:Y:S01]  /*6920*/  SHF.L.U32 R75, R54, 0x8, RZ ;  /* 0x00000008364b7819 */ /* 0x000fe200000006ff */
[-C--:B------:R-:W-:Y:S01]  /*6930*/  IMAD R11, R53, R48.reuse, R11 ;  /* 0x00000030350b7224 */ /* 0x080fe200078e020b */
[----:B------:R-:W-:Y:S01]  /*6940*/  SHF.R.S32.HI R54, RZ, 0x18, R54 ;  /* 0x00000018ff367819 */ /* 0x000fe20000011436 */
[----:B------:R-:W-:Y:S01]  /*6950*/  IMAD R13, R47, R13, RZ ;  /* 0x0000000d2f0d7224 */ /* 0x000fe200078e02ff */
[----:B------:R-:W-:Y:S01]  /*6960*/  SHF.R.S32.HI R53, RZ, 0x18, R72 ;  /* 0x00000018ff357819 */ /* 0x000fe20000011448 */
[----:B------:R-:W-:Y:S01]  /*6970*/  IMAD R12, R49, R48, R12 ;  /* 0x00000030310c7224 */ /* 0x000fe200078e020c */
[----:B------:R-:W-:Y:S01]  /*6980*/  SHF.R.S32.HI R49, RZ, 0x18, R75 ;  /* 0x00000018ff317819 */ /* 0x000fe2000001144b */
[----:B------:R-:W-:Y:S01]  /*6990*/  IMAD R14, R47, R14, RZ ;  /* 0x0000000e2f0e7224 */ /* 0x000fe200078e02ff */
[----:B------:R-:W-:Y:S01]  /*69a0*/  I2IP.S8.S32.SAT R93, R11, R10, RZ ;  /* 0x0000000a0b5d7239 */ /* 0x000fe200000014ff */
[----:B------:R-:W-:Y:S01]  /*69b0*/  IMAD R15, R47, R15, RZ ;  /* 0x0000000f2f0f7224 */ /* 0x000fe200078e02ff */
[----:B------:R-:W-:Y:S01]  /*69c0*/  SHF.L.U32 R61, R59, 0x10, RZ ;  /* 0x000000103b3d7819 */ /* 0x000fe200000006ff */
[----:B------:R-:W-:Y:S01]  /*69d0*/  IMAD R13, R50, R48, R13 ;  /* 0x00000030320d7224 */ /* 0x000fe200078e020d */
[----:B------:R-:W-:Y:S01]  /*69e0*/  I2IP.S8.S32.SAT R93, R9, R8, R93 ;  /* 0x00000008095d7239 */ /* 0x000fe2000000145d */
[----:B------:R-:W-:Y:S01]  /*69f0*/  IMAD R16, R47, R16, RZ ;  /* 0x000000102f107224 */ /* 0x000fe200078e02ff */
[----:B------:R-:W-:Y:S01]  /*6a00*/  SHF.R.S32.HI R50, RZ, 0x18, R73 ;  /* 0x00000018ff327819 */ /* 0x000fe20000011449 */
[-C--:B------:R-:W-:Y:S01]  /*6a10*/  IMAD R14, R49, R48.reuse, R14 ;  /* 0x00000030310e7224 */ /* 0x080fe200078e020e */
[----:B------:R-:W-:Y:S01]  /*6a20*/  SHF.R.S32.HI R59, RZ, 0x18, R59 ;  /* 0x00000018ff3b7819 */ /* 0x000fe2000001143b */
[C---:B------:R-:W-:Y:S01]  /*6a30*/  IMAD R17, R47.reuse, R17, RZ ;  /* 0x000000112f117224 */ /* 0x040fe200078e02ff */
[----:B------:R-:W-:Y:S01]  /*6a40*/  SHF.L.U32 R69, R56, 0x8, RZ ;  /* 0x0000000838457819 */ /* 0x000fe200000006ff */
[----:B------:R-:W-:Y:S01]  /*6a50*/  IMAD R15, R54, R48, R15 ;  /* 0x00000030360f7224 */ /* 0x000fe200078e020f */
[----:B------:R-:W-:Y:S01]  /*6a60*/  SHF.R.S32.HI R56, RZ, 0x18, R56 ;  /* 0x00000018ff387819 */ /* 0x000fe20000011438 */
[----:B------:R-:W-:Y:S01]  /*6a70*/  IMAD R18, R47, R18, RZ ;  /* 0x000000122f127224 */ /* 0x000fe200078e02ff */
[----:B------:R-:W-:Y:S01]  /*6a80*/  SHF.L.U32 R63, R58, 0x8, RZ ;  /* 0x000000083a3f7819 */ /* 0x000fe200000006ff */
[----:B------:R-:W-:Y:S01]  /*6a90*/  IMAD R16, R51, R48, R16 ;  /* 0x0000003033107224 */ /* 0x000fe200078e0210 */
[----:B------:R-:W-:Y:S01]  /*6aa0*/  I2IP.S8.S32.SAT R94, R15, R14, RZ ;  /* 0x0000000e0f5e7239 */ /* 0x000fe200000014ff */
[----:B------:R-:W-:Y:S01]  /*6ab0*/  IMAD R19, R47, R19, RZ ;  /* 0x000000132f137224 */ /* 0x000fe200078e02ff */
[----:B------:R-:W-:Y:S01]  /*6ac0*/  SHF.R.S32.HI R51, RZ, 0x18, R70 ;  /* 0x00000018ff337819 */ /* 0x000fe20000011446 */
[----:B------:R-:W-:Y:S01]  /*6ad0*/  IMAD R17, R50, R48, R17 ;  /* 0x0000003032117224 */ /* 0x000fe200078e0211 */
[----:B------:R-:W-:Y:S01]  /*6ae0*/  I2IP.S8.S32.SAT R94, R13, R12, R94 ;  /* 0x0000000c0d5e7239 */ /* 0x000fe2000000145e */
[----:B------:R-:W-:Y:S01]  /*6af0*/  IMAD R0, R47, R20, RZ ;  /* 0x000000142f007224 */ /* 0x000fe200078e02ff */
[----:B------:R-:W-:Y:S01]  /*6b00*/  SHF.R.S32.HI R50, RZ, 0x18, R69 ;  /* 0x00000018ff327819 */ /* 0x000fe20000011445 */
[-C--:B------:R-:W-:Y:S01]  /*6b10*/  IMAD R18, R53, R48.reuse, R18 ;  /* 0x0000003035127224 */ /* 0x080fe200078e0212 */
[----:B------:R-:W-:Y:S01]  /*6b20*/  SHF.R.S32.HI R58, RZ, 0x18, R58 ;  /* 0x00000018ff3a7819 */ /* 0x000fe2000001143a */
[----:B------:R-:W-:Y:S01]  /*6b30*/  IMAD.MOV.U32 R49, RZ, RZ, R71 ;  /* 0x000000ffff317224 */ /* 0x000fe200078e0047 */
[----:B------:R-:W-:Y:S01]  /*6b40*/  SHF.R.S32.HI R53, RZ, 0x18, R60 ;  /* 0x00000018ff357819 */ /* 0x000fe2000001143c */
[----:B------:R-:W-:Y:S02]  /*6b50*/  IMAD R2, R47, R21, RZ ;  /* 0x000000152f027224 */ /* 0x000fe400078e02ff */
[----:B------:R-:W-:Y:S02]  /*6b60*/  IMAD R19, R55, R48, R19 ;  /* 0x0000003037137224 */ /* 0x000fe400078e0213 */
[----:B------:R-:W-:Y:S02]  /*6b70*/  IMAD R3, R47, R22, RZ ;  /* 0x000000162f037224 */ /* 0x000fe400078e02ff */
[----:B------:R-:W-:Y:S01]  /*6b80*/  IMAD R0, R49, R48, R0 ;  /* 0x0000003031007224 */ /* 0x000fe200078e0200 */
[----:B------:R-:W-:Y:S01]  /*6b90*/  I2IP.S8.S32.SAT R95, R19, R18, RZ ;  /* 0x00000012135f7239 */ /* 0x000fe200000014ff */
[----:B------:R-:W-:Y:S01]  /*6ba0*/  IMAD R23, R47, R23, RZ ;  /* 0x000000172f177224 */ /* 0x000fe200078e02ff */
[----:B------:R-:W-:Y:S01]  /*6bb0*/  MOV R49, R68 ;  /* 0x0000004400317202 */ /* 0x000fe20000000f00 */
[----:B------:R-:W-:Y:S01]  /*6bc0*/  IMAD R2, R51, R48, R2 ;  /* 0x0000003033027224 */ /* 0x000fe200078e0202 */
[----:B------:R-:W-:Y:S01]  /*6bd0*/  I2IP.S8.S32.SAT R95, R17, R16, R95 ;  /* 0x00000010115f7239 */ /* 0x000fe2000000145f */
[C---:B------:R-:W-:Y:S01]  /*6be0*/  IMAD R20, R47.reuse, R24, RZ ;  /* 0x000000182f147224 */ /* 0x040fe200078e02ff */
[----:B------:R-:W-:Y:S01]  /*6bf0*/  SHF.R.S32.HI R51, RZ, 0x18, R66 ;  /* 0x00000018ff337819 */ /* 0x000fe20000011442 */
[-C--:B------:R-:W-:Y:S01]  /*6c00*/  IMAD R3, R50, R48.reuse, R3 ;  /* 0x0000003032037224 */ /* 0x080fe200078e0203 */
[----:B------:R-:W-:Y:S01]  /*6c10*/  SHF.R.S32.HI R50, RZ, 0x18, R67 ;  /* 0x00000018ff327819 */ /* 0x000fe20000011443 */
[C---:B------:R-:W-:Y:S01]  /*6c20*/  IMAD R21, R47.reuse, R25, RZ ;  /* 0x000000192f157224 */ /* 0x040fe200078e02ff */
[----:B------:R1:W-:Y:S01]  /*6c30*/  STS.128 [R105+UR43+0x1400], R92 ;  /* 0x0014005c69007988 */ /* 0x0003e20008000c2b */
[----:B------:R-:W-:Y:S02]  /*6c40*/  IMAD R23, R56, R48, R23 ;  /* 0x0000003038177224 */ /* 0x000fe400078e0217 */
[----:B------:R-:W-:Y:S02]  /*6c50*/  IMAD R22, R47, R26, RZ ;  /* 0x0000001a2f167224 */ /* 0x000fe400078e02ff */
[-C--:B------:R-:W-:Y:S01]  /*6c60*/  IMAD R20, R49, R48.reuse, R20 ;  /* 0x0000003031147224 */ /* 0x080fe200078e0214 */
[----:B------:R-:W-:Y:S01]  /*6c70*/  I2IP.S8.S32.SAT R115, R23, R3, RZ ;  /* 0x0000000317737239 */ /* 0x000fe200000014ff */
[C---:B------:R-:W-:Y:S01]  /*6c80*/  IMAD R27, R47.reuse, R27, RZ ;  /* 0x0000001b2f1b7224 */ /* 0x040fe200078e02ff */
[----:B------:R-:W-:Y:S01]  /*6c90*/  MOV R49, R65 ;  /* 0x0000004100317202 */ /* 0x000fe20000000f00 */
[----:B------:R-:W-:Y:S01]  /*6ca0*/  IMAD R21, R50, R48, R21 ;  /* 0x0000003032157224 */ /* 0x000fe200078e0215 */
[----:B------:R-:W-:Y:S01]  /*6cb0*/  I2IP.S8.S32.SAT R116, R2, R0, R115 ;  /* 0x0000000002747239 */ /* 0x000fe20000001473 */
[----:B------:R-:W-:Y:S01]  /*6cc0*/  IMAD R24, R47, R28, RZ ;  /* 0x0000001c2f187224 */ /* 0x000fe200078e02ff */
[----:B------:R-:W-:Y:S01]  /*6cd0*/  SHF.R.S32.HI R50, RZ, 0x18, R64 ;  /* 0x00000018ff327819 */ /* 0x000fe20000011440 */
[----:B------:R-:W-:Y:S01]  /*6ce0*/  IMAD R22, R51, R48, R22 ;  /* 0x0000003033167224 */ /* 0x000fe200078e0216 */
[----:B------:R-:W-:Y:S01]  /*6cf0*/  MOV R51, R62 ;  /* 0x0000003e00337202 */ /* 0x000fe20000000f00 */
[-C--:B------:R-:W-:Y:S02]  /*6d00*/  IMAD R27, R57, R48.reuse, R27 ;  /* 0x00000030391b7224 */ /* 0x080fe400078e021b */
[----:B------:R-:W-:Y:S02]  /*6d10*/  IMAD R25, R47, R29, RZ ;  /* 0x0000001d2f197224 */ /* 0x000fe400078e02ff */
[----:B------:R-:W-:Y:S01]  /*6d20*/  IMAD R24, R49, R48, R24 ;  /* 0x0000003031187224 */ /* 0x000fe200078e0218 */
[----:B------:R-:W-:Y:S01]  /*6d30*/  SHF.R.S32.HI R49, RZ, 0x18, R63 ;  /* 0x00000018ff317819 */ /* 0x000fe2000001143f */
[----:B------:R-:W-:Y:S01]  /*6d40*/  IMAD R26, R47, R30, RZ ;  /* 0x0000001e2f1a7224 */ /* 0x000fe200078e02ff */
[----:B------:R-:W-:Y:S01]  /*6d50*/  I2IP.S8.S32.SAT R117, R27, R22, RZ ;  /* 0x000000161b757239 */ /* 0x000fe200000014ff */
[C---:B------:R-:W-:Y:S02]  /*6d60*/  IMAD R31, R47.reuse, R31, RZ ;  /* 0x0000001f2f1f7224 */ /* 0x040fe400078e02ff */
[----:B------:R-:W-:Y:S01]  /*6d70*/  IMAD R25, R50, R48, R25 ;  /* 0x0000003032197224 */ /* 0x000fe200078e0219 */
[----:B------:R-:W-:Y:S01]  /*6d80*/  SHF.R.S32.HI R50, RZ, 0x18, R61 ;  /* 0x00000018ff327819 */ /* 0x000fe2000001143d */
[----:B------:R-:W-:Y:S01]  /*6d90*/  IMAD R28, R47, R32, RZ ;  /* 0x000000202f1c7224 */ /* 0x000fe200078e02ff */
[----:B------:R-:W-:Y:S01]  /*6da0*/  I2IP.S8.S32.SAT R117, R21, R20, R117 ;  /* 0x0000001415757239 */ /* 0x000fe20000001475 */
[-C--:B------:R-:W-:Y:S02]  /*6db0*/  IMAD R26, R49, R48.reuse, R26 ;  /* 0x00000030311a7224 */ /* 0x080fe400078e021a */
[----:B------:R-:W-:Y:S02]  /*6dc0*/  IMAD R29, R47, R33, RZ ;  /* 0x000000212f1d7224 */ /* 0x000fe400078e02ff */
[-C--:B------:R-:W-:Y:S02]  /*6dd0*/  IMAD R31, R58, R48.reuse, R31 ;  /* 0x000000303a1f7224 */ /* 0x080fe400078e021f */
[----:B------:R-:W-:Y:S02]  /*6de0*/  IMAD R28, R51, R48, R28 ;  /* 0x00000030331c7224 */ /* 0x000fe400078e021c */
[----:B------:R-:W-:Y:S01]  /*6df0*/  IMAD R30, R47, R34, RZ ;  /* 0x000000222f1e7224 */ /* 0x000fe200078e02ff */
[----:B------:R-:W-:Y:S01]  /*6e00*/  I2IP.S8.S32.SAT R114, R31, R26, RZ ;  /* 0x0000001a1f727239 */ /* 0x000fe200000014ff */
[----:B------:R-:W-:Y:S02]  /*6e10*/  IMAD R29, R50, R48, R29 ;  /* 0x00000030321d7224 */ /* 0x000fe400078e021d */
[----:B------:R-:W-:Y:S01]  /*6e20*/  IMAD R35, R47, R35, RZ ;  /* 0x000000232f237224 */ /* 0x000fe200078e02ff */
[----:B------:R-:W-:Y:S01]  /*6e30*/  I2IP.S8.S32.SAT R118, R25, R24, R114 ;  /* 0x0000001819767239 */ /* 0x000fe20000001472 */
[-C--:B------:R-:W-:Y:S01]  /*6e40*/  IMAD R30, R53, R48.reuse, R30 ;  /* 0x00000030351e7224 */ /* 0x080fe200078e021e */
[----:B------:R-:W-:Y:S01]  /*6e50*/  IADD3 R114, PT, PT, R44, 0x1, RZ ;  /* 0x000000012c727810 */ /* 0x000fe20007ffe0ff */
[----:B------:R-:W-:Y:S05]  /*6e60*/  IMAD R35, R59, R48, R35 ;  /* 0x000000303b237224 */ /* 0x000fea00078e0223 */
[----:B------:R-:W-:Y:S04]  /*6e70*/  I2IP.S8.S32.SAT R120, R35, R30, RZ ;  /* 0x0000001e23787239 */ /* 0x000fe800000014ff */
[----:B------:R-:W-:Y:S05]  /*6e80*/  I2IP.S8.S32.SAT R119, R29, R28, R120 ;  /* 0x0000001c1d777239 */ /* 0x000fea0000001478 */
[----:B------:R1:W-:Y:S01]  /*6e90*/  STS.128 [R104+0x1010], R116 ;  /* 0x0010107468007388 */ /* 0x0003e20000000c00 */
[----:B------:R-:W-:Y:S01]  /*6ea0*/  @!PT LDS RZ, [RZ] ;  /* 0x00000000fffff984 */ /* 0x000fe20000000800 */
[----:B------:R-:W-:Y:S01]  /*6eb0*/  @!PT LDS RZ, [RZ] ;  /* 0x00000000fffff984 */ /* 0x000fe20000000800 */
[----:B------:R-:W-:Y:S01]  /*6ec0*/  @!PT LDS RZ, [RZ] ;  /* 0x00000000fffff984 */ /* 0x000fe20000000800 */
[----:B------:R-:W-:Y:S01]  /*6ed0*/  @!PT LDS RZ, [RZ] ;  /* 0x00000000fffff984 */ /* 0x000fe20000000800 */
[----:B------:R3:W-:Y:S07]  /*6ee0*/  MEMBAR.ALL.CTA ;  /* 0x0000000000007992 */ /* 0x0007ee0000008000 */
[----:B---3--:R-:W3:Y:S02]  /*6ef0*/  FENCE.VIEW.ASYNC.S ;  /* 0x00000000000073c6 */ /* 0x008ee40000000000 */
[----:B---3--:R-:W-:Y:S06]  /*6f00*/  BAR.SYNC.DEFER_BLOCKING 0x1, 0x80 ;  /* 0x0042000000007b1d */ /* 0x008fec0000010000 */
[----:B------:R-:W-:Y:S05]  /*6f10*/  @P0 BRA `(.L_x_117) ;  /* 0x0000000000340947 */ /* 0x000fea0003800000 */
[----:B------:R-:W-:Y:S01]  /*6f20*/  UIADD3 UR12, UPT, UPT, UR43, 0x1400, URZ ;  /* 0x000014002b0c7890 */ /* 0x000fe2000fffe0ff */
[----:B------:R-:W-:Y:S01]  /*6f30*/  R2UR UR9, R97 ;  /* 0x00000000610972ca */ /* 0x000fe200000e0000 */
[----:B------:R-:W-:Y:S01]  /*6f40*/  UIADD3 UR10, UP0, UPT, UR46, 0x680, URZ ;  /* 0x000006802e0a7890 */ /* 0x000fe2000ff1e0ff */
[----:B------:R-:W-:Y:S01]  /*6f50*/  R2UR UR8, R99 ;  /* 0x00000000630872ca */ /* 0x000fe200000e0000 */
[----:B------:R-:W-:Y:S02]  /*6f60*/  UMOV UR7, UR36 ;  /* 0x0000002400077c82 */ /* 0x000fe40008000000 */
[----:B------:R-:W-:Y:S01]  /*6f70*/  IMAD.U32 R111, RZ, RZ, UR12 ;  /* 0x0000000cff6f7e24 */ /* 0x000fe2000f8e00ff */
[----:B------:R-:W-:Y:S04]  /*6f80*/  UIADD3.X UR11, UPT, UPT, URZ, UR47, URZ, UP0, !UPT ;  /* 0x0000002fff0b7290 */ /* 0x000fe800087fe4ff */
[----:B------:R-:W-:Y:S03]  /*6f90*/  R2UR UR4, R111 ;  /* 0x000000006f0472ca */ /* 0x000fe600000e0000 */
[----:B------:R-:W-:Y:S02]  /*6fa0*/  USHF.L.U32 UR5, UR9, 0x6, URZ ;  /* 0x0000000609057899 */ /* 0x000fe400080006ff */
[----:B------:R-:W-:Y:S09]  /*6fb0*/  USHF.L.U32 UR6, UR8, 0x6, URZ ;  /* 0x0000000608067899 */ /* 0x000ff200080006ff */
[----:B------:R3:W-:Y:S01]  /*6fc0*/  UTMASTG.3D [UR4], [UR10] ;  /* 0x000000040a0073b5 */ /* 0x0007e20008010000 */
[----:B------:R0:W-:Y:S01]  /*6fd0*/  UTMACMDFLUSH ;  /* 0x00000000000079b7 */ /* 0x0001e20000000000 */
[----:B---3--:R-:W-:Y:S04]  /*6fe0*/  DEPBAR.LE SB0, 0x0 ;  /* 0x000080000000791a */ /* 0x008fe80000000000 */
.L_x_117:
[----:B------:R-:W-:Y:S05]  /*6ff0*/  BSYNC.RECONVERGENT B0 ;  /* 0x0000000000007941 */ /* 0x000fea0003800200 */
.L_x_116:
[----:B------:R-:W-:Y:S01]  /*7000*/  BAR.SYNC.DEFER_BLOCKING 0x1, 0x80 ;  /* 0x0042000000007b1d */ /* 0x000fe20000010000 */
[----:B------:R-:W-:Y:S01]  /*7010*/  ISETP.NE.AND P2, PT, R112, RZ, PT ;  /* 0x000000ff7000720c */ /* 0x000fe20003f45270 */
[----:B------:R-:W-:Y:S01]  /*7020*/  IMAD.IADD R97, R43, 0x1, R81 ;  /* 0x000000012b617824 */ /* 0x000fe200078e0251 */
[----:B------:R-:W-:Y:S01]  /*7030*/  ISETP.NE.AND P0, PT, R113, 0x2, PT ;  /* 0x000000027100780c */ /* 0x000fe20003f05270 */
[----:B------:R-:W-:Y:S01]  /*7040*/  IMAD.IADD R99, R45, 0x1, R96 ;  /* 0x000000012d637824 */ /* 0x000fe200078e0260 */
[----:B------:R-:W-:Y:S02]  /*7050*/  ISETP.NE.AND P1, PT, R114, 0x4, PT ;  /* 0x000000047200780c */ /* 0x000fe40003f25270 */
[----:B------:R-:W-:Y:S02]  /*7060*/  SEL R0, RZ, 0x1, P0 ;  /* 0x00000001ff007807 */ /* 0x000fe40000000000 */
[----:B------:R-:W-:Y:S02]  /*7070*/  SEL R3, RZ, 0x1, P1 ;  /* 0x00000001ff037807 */ /* 0x000fe40000800000 */
[----:B------:R-:W-:Y:S02]  /*7080*/  LOP3.LUT R109, R109, R0, RZ, 0x3c, !PT ;  /* 0x000000006d6d7212 */ /* 0x000fe400078e3cff */
[----:B------:R-:W-:Y:S02]  /*7090*/  LOP3.LUT R110, R110, R3, RZ, 0x3c, !PT ;  /* 0x000000036e6e7212 */ /* 0x000fe400078e3cff */
[----:B------:R-:W-:Y:S02]  /*70a0*/  @P2 R2UR UR36, R107 ;  /* 0x000000006b2422ca */ /* 0x000fe400000e0000 */
[----:B------:R-:W-:Y:S02]  /*70b0*/  SEL R113, R113, RZ, P0 ;  /* 0x000000ff71717207 */ /* 0x000fe40000000000 */
[----:B------:R-:W-:Y:S01]  /*70c0*/  SEL R44, R114, RZ, P1 ;  /* 0x000000ff722c7207 */ /* 0x000fe20000800000 */
[----:B------:R-:W-:Y:S10]  /*70d0*/  @P2 BRA `(.L_x_118) ;  /* 0xffffffe400682947 */ /* 0x000ff4000383ffff */
[----:B------:R-:W-:Y:S05]  /*70e0*/  EXIT ;  /* 0x000000000000794d */ /* 0x000fea0003800000 */
.L_x_20:
[----:B--2---:R2:W1:Y:S02]  /*70f0*/  SYNCS.PHASECHK.TRANS64.TRYWAIT P0, [R3+URZ+0x240], R2 ;  /* 0x00024002030075a7 */ /* 0x00446400080011ff */
[----:B-1----:R-:W-:Y:S05]  /*7100*/  @!P0 NANOSLEEP.SYNCS 0x989680 ;  /* 0x009896800000895d */ /* 0x002fea0003900000 */
[----:B------:R-:W1:Y:S02]  /*7110*/  @!P0 SYNCS.PHASECHK.TRANS64 P0, [R3+URZ+0x240], R2 ;  /* 0x00024002030085a7 */ /* 0x000e6400080010ff */
[----:B-1----:R-:W-:Y:S05]  /*7120*/  @!P0 BRA `(.L_x_20) ;  /* 0xfffffffc00f08947 */ /* 0x002fea000383ffff */
[----:B------:R-:W-:Y:S05]  /*7130*/  BRA `(.L_x_119) ;  /* 0xffffffa400d47947 */ /* 0x000fea000383ffff */
.L_x_23:
[----:B-1----:R-:W-:-:S07]  /*7140*/  MOV R2, UR33 ;  /* 0x0000002100027c02 */ /* 0x002fce0008000f00 */
.L_x_120:
[----:B-1----:R1:W2:Y:S02]  /*7150*/  SYNCS.PHASECHK.TRANS64.TRYWAIT P0, [R2+URZ+0xd8], R5 ;  /* 0x0000d805020075a7 */ /* 0x0022a400080011ff */
[----:B--2---:R-:W-:Y:S05]  /*7160*/  @!P0 NANOSLEEP.SYNCS 0x989680 ;  /* 0x009896800000895d */ /* 0x004fea0003900000 */
[----:B------:R-:W2:Y:S02]  /*7170*/  @!P0 SYNCS.PHASECHK.TRANS64 P0, [R2+URZ+0xd8], R5 ;  /* 0x0000d805020085a7 */ /* 0x000ea400080010ff */
[----:B--2---:R-:W-:Y:S05]  /*7180*/  @!P0 BRA `(.L_x_120) ;  /* 0xfffffffc00f08947 */ /* 0x004fea000383ffff */
[----:B------:R-:W-:Y:S05]  /*7190*/  BRA `(.L_x_22) ;  /* 0xffffffa800247947 */ /* 0x000fea000383ffff */
.L_x_29:
[----:B-1----:R-:W-:-:S07]  /*71a0*/  MOV R2, UR17 ;  /* 0x0000001100027c02 */ /* 0x002fce0008000f00 */
.L_x_121:
[----:B-1----:R1:W2:Y:S02]  /*71b0*/  SYNCS.PHASECHK.TRANS64.TRYWAIT P0, [R2+URZ+0xd8], R5 ;  /* 0x0000d805020075a7 */ /* 0x0022a400080011ff */
[----:B--2---:R-:W-:Y:S05]  /*71c0*/  @!P0 NANOSLEEP.SYNCS 0x989680 ;  /* 0x009896800000895d */ /* 0x004fea0003900000 */
[----:B------:R-:W2:Y:S02]  /*71d0*/  @!P0 SYNCS.PHASECHK.TRANS64 P0, [R2+URZ+0xd8], R5 ;  /* 0x0000d805020085a7 */ /* 0x000ea400080010ff */
[----:B--2---:R-:W-:Y:S05]  /*71e0*/  @!P0 BRA `(.L_x_121) ;  /* 0xfffffffc00f08947 */ /* 0x004fea000383ffff */
[----:B------:R-:W-:Y:S05]  /*71f0*/  BRA `(.L_x_28) ;  /* 0xffffffa800c87947 */ /* 0x000fea000383ffff */
.L_x_33:
[----:B-1----:R1:W2:Y:S02]  /*7200*/  SYNCS.PHASECHK.TRANS64.TRYWAIT P0, [R2+URZ+0x1d0], R3 ;  /* 0x0001d003020075a7 */ /* 0x0022a400080011ff */
[----:B--2---:R-:W-:Y:S05]  /*7210*/  @!P0 NANOSLEEP.SYNCS 0x989680 ;  /* 0x009896800000895d */ /* 0x004fea0003900000 */
[----:B------:R-:W2:Y:S02]  /*7220*/  @!P0 SYNCS.PHASECHK.TRANS64 P0, [R2+URZ+0x1d0], R3 ;  /* 0x0001d003020085a7 */ /* 0x000ea400080010ff */
[----:B--2---:R-:W-:Y:S05]  /*7230*/  @!P0 BRA `(.L_x_33) ;  /* 0xfffffffc00f08947 */ /* 0x004fea000383ffff */
[----:B------:R-:W-:Y:S05]  /*7240*/  BRA `(.L_x_122) ;  /* 0xffffffac00547947 */ /* 0x000fea000383ffff */
.L_x_37:
[----:B----4-:R-:W-:-:S07]  /*7250*/  MOV R0, UR5 ;  /* 0x0000000500007c02 */ /* 0x010fce0008000f00 */
.L_x_123:
[----:B-1----:R1:W2:Y:S02]  /*7260*/  SYNCS.PHASECHK.TRANS64.TRYWAIT P0, [R0+URZ], R3 ;  /* 0x00000003000075a7 */ /* 0x0022a400080011ff */
[----:B--2---:R-:W-:Y:S05]  /*7270*/  @!P0 NANOSLEEP.SYNCS 0x989680 ;  /* 0x009896800000895d */ /* 0x004fea0003900000 */
[----:B------:R-:W2:Y:S02]  /*7280*/  @!P0 SYNCS.PHASECHK.TRANS64 P0, [R0+URZ], R3 ;  /* 0x00000003000085a7 */ /* 0x000ea400080010ff */
[----:B--2---:R-:W-:Y:S05]  /*7290*/  @!P0 BRA `(.L_x_123) ;  /* 0xfffffffc00f08947 */ /* 0x004fea000383ffff */
[----:B------:R-:W-:Y:S05]  /*72a0*/  BRA `(.L_x_124) ;  /* 0xffffffb000c47947 */ /* 0x000fea000383ffff */
.L_x_38:
[----:B----4-:R-:W-:-:S07]  /*72b0*/  MOV R0, UR5 ;  /* 0x0000000500007c02 */ /* 0x010fce0008000f00 */
.L_x_125:
[----:B-1----:R1:W2:Y:S02]  /*72c0*/  SYNCS.PHASECHK.TRANS64.TRYWAIT P0, [R0+URZ], R3 ;  /* 0x00000003000075a7 */ /* 0x0022a400080011ff */
[----:B--2---:R-:W-:Y:S05]  /*72d0*/  @!P0 NANOSLEEP.SYNCS 0x989680 ;  /* 0x009896800000895d */ /* 0x004fea0003900000 */
[----:B------:R-:W2:Y:S02]  /*72e0*/  @!P0 SYNCS.PHASECHK.TRANS64 P0, [R0+URZ], R3 ;  /* 0x00000003000085a7 */ /* 0x000ea400080010ff */
[----:B--2---:R-:W-:Y:S05]  /*72f0*/  @!P0 BRA `(.L_x_125) ;  /* 0xfffffffc00f08947 */ /* 0x004fea000383ffff */
[----:B------:R-:W-:Y:S05]  /*7300*/  BRA `(.L_x_126) ;  /* 0xffffffb000d07947 */ /* 0x000fea000383ffff */
.L_x_39:
[----:B----4-:R-:W-:-:S07]  /*7310*/  MOV R0, UR5 ;  /* 0x0000000500007c02 */ /* 0x010fce0008000f00 */
.L_x_127:
[----:B-1----:R1:W2:Y:S02]  /*7320*/  SYNCS.PHASECHK.TRANS64.TRYWAIT P0, [R0+URZ], R3 ;  /* 0x00000003000075a7 */ /* 0x0022a400080011ff */
[----:B--2---:R-:W-:Y:S05]  /*7330*/  @!P0 NANOSLEEP.SYNCS 0x989680 ;  /* 0x009896800000895d */ /* 0x004fea0003900000 */
[----:B------:R-:W2:Y:S02]  /*7340*/  @!P0 SYNCS.PHASECHK.TRANS64 P0, [R0+URZ], R3 ;  /* 0x00000003000085a7 */ /* 0x000ea400080010ff */
[----:B--2---:R-:W-:Y:S05]  /*7350*/  @!P0 BRA `(.L_x_127) ;  /* 0xfffffffc00f08947 */ /* 0x004fea000383ffff */
[----:B------:R-:W-:Y:S05]  /*7360*/  BRA `(.L_x_128) ;  /* 0xffffffb000dc7947 */ /* 0x000fea000383ffff */
.L_x_40:
[----:B----4-:R-:W-:-:S07]  /*7370*/  MOV R0, UR5 ;  /* 0x0000000500007c02 */ /* 0x010fce0008000f00 */
.L_x_129:
[----:B-1----:R1:W2:Y:S02]  /*7380*/  SYNCS.PHASECHK.TRANS64.TRYWAIT P0, [R0+URZ], R3 ;  /* 0x00000003000075a7 */ /* 0x0022a400080011ff */
[----:B--2---:R-:W-:Y:S05]  /*7390*/  @!P0 NANOSLEEP.SYNCS 0x989680 ;  /* 0x009896800000895d */ /* 0x004fea0003900000 */
[----:B------:R-:W2:Y:S02]  /*73a0*/  @!P0 SYNCS.PHASECHK.TRANS64 P0, [R0+URZ], R3 ;  /* 0x00000003000085a7 */ /* 0x000ea400080010ff */
[----:B--2---:R-:W-:Y:S05]  /*73b0*/  @!P0 BRA `(.L_x_129) ;  /* 0xfffffffc00f08947 */ /* 0x004fea000383ffff */
[----:B------:R-:W-:Y:S05]  /*73c0*/  BRA `(.L_x_130) ;  /* 0xffffffb000e87947 */ /* 0x000fea000383ffff */
.L_x_41:
[----:B----4-:R-:W-:-:S07]  /*73d0*/  MOV R0, UR5 ;  /* 0x0000000500007c02 */ /* 0x010fce0008000f00 */
.L_x_131:
[----:B-1----:R1:W2:Y:S02]  /*73e0*/  SYNCS.PHASECHK.TRANS64.TRYWAIT P0, [R0+URZ], R3 ;  /* 0x00000003000075a7 */ /* 0x0022a400080011ff */
[----:B--2---:R-:W-:Y:S05]  /*73f0*/  @!P0 NANOSLEEP.SYNCS 0x989680 ;  /* 0x009896800000895d */ /* 0x004fea0003900000 */
[----:B------:R-:W2:Y:S02]  /*7400*/  @!P0 SYNCS.PHASECHK.TRANS64 P0, [R0+URZ], R3 ;  /* 0x00000003000085a7 */ /* 0x000ea400080010ff */
[----:B--2---:R-:W-:Y:S05]  /*7410*/  @!P0 BRA `(.L_x_131) ;  /* 0xfffffffc00f08947 */ /* 0x004fea000383ffff */
[----:B------:R-:W-:Y:S05]  /*7420*/  BRA `(.L_x_132) ;  /* 0xffffffb000f47947 */ /* 0x000fea000383ffff */
.L_x_42:
[----:B----4-:R-:W-:-:S07]  /*7430*/  MOV R0, UR5 ;  /* 0x0000000500007c02 */ /* 0x010fce0008000f00 */
.L_x_133:
[----:B-1----:R1:W2:Y:S02]  /*7440*/  SYNCS.PHASECHK.TRANS64.TRYWAIT P0, [R0+URZ], R3 ;  /* 0x00000003000075a7 */ /* 0x0022a400080011ff */
[----:B--2---:R-:W-:Y:S05]  /*7450*/  @!P0 NANOSLEEP.SYNCS 0x989680 ;  /* 0x009896800000895d */ /* 0x004fea0003900000 */
[----:B------:R-:W2:Y:S02]  /*7460*/  @!P0 SYNCS.PHASECHK.TRANS64 P0, [R0+URZ], R3 ;  /* 0x00000003000085a7 */ /* 0x000ea400080010ff */
[----:B--2---:R-:W-:Y:S05]  /*7470*/  @!P0 BRA `(.L_x_133) ;  /* 0xfffffffc00f08947 */ /* 0x004fea000383ffff */
[----:B------:R-:W-:Y:S05]  /*7480*/  BRA `(.L_x_134) ;  /* 0xffffffb400007947 */ /* 0x000fea000383ffff */
.L_x_43:
[----:B----4-:R-:W-:-:S07]  /*7490*/  MOV R0, UR5 ;  /* 0x0000000500007c02 */ /* 0x010fce0008000f00 */
.L_x_135:
[----:B-1----:R1:W2:Y:S02]  /*74a0*/  SYNCS.PHASECHK.TRANS64.TRYWAIT P0, [R0+URZ], R3 ;  /* 0x00000003000075a7 */ /* 0x0022a400080011ff */
[----:B--2---:R-:W-:Y:S05]  /*74b0*/  @!P0 NANOSLEEP.SYNCS 0x989680 ;  /* 0x009896800000895d */ /* 0x004fea0003900000 */
[----:B------:R-:W2:Y:S02]  /*74c0*/  @!P0 SYNCS.PHASECHK.TRANS64 P0, [R0+URZ], R3 ;  /* 0x00000003000085a7 */ /* 0x000ea400080010ff */
[----:B--2---:R-:W-:Y:S05]  /*74d0*/  @!P0 BRA `(.L_x_135) ;  /* 0xfffffffc00f08947 */ /* 0x004fea000383ffff */
[----:B------:R-:W-:Y:S05]  /*74e0*/  BRA `(.L_x_136) ;  /* 0xffffffb4000c7947 */ /* 0x000fea000383ffff */
.L_x_44:
[----:B----4-:R-:W-:-:S07]  /*74f0*/  MOV R0, UR5 ;  /* 0x0000000500007c02 */ /* 0x010fce0008000f00 */
.L_x_137:
[----:B-1----:R1:W2:Y:S02]  /*7500*/  SYNCS.PHASECHK.TRANS64.TRYWAIT P0, [R0+URZ], R3 ;  /* 0x00000003000075a7 */ /* 0x0022a400080011ff */
[----:B--2---:R-:W-:Y:S05]  /*7510*/  @!P0 NANOSLEEP.SYNCS 0x989680 ;  /* 0x009896800000895d */ /* 0x004fea0003900000 */
[----:B------:R-:W2:Y:S02]  /*7520*/  @!P0 SYNCS.PHASECHK.TRANS64 P0, [R0+URZ], R3 ;  /* 0x00000003000085a7 */ /* 0x000ea400080010ff */
[----:B--2---:R-:W-:Y:S05]  /*7530*/  @!P0 BRA `(.L_x_137) ;  /* 0xfffffffc00f08947 */ /* 0x004fea000383ffff */
[----:B------:R-:W-:Y:S05]  /*7540*/  BRA `(.L_x_138) ;  /* 0xffffffb400187947 */ /* 0x000fea000383ffff */
.L_x_45:
[----:B----4-:R-:W-:-:S07]  /*7550*/  MOV R0, UR5 ;  /* 0x0000000500007c02 */ /* 0x010fce0008000f00 */
.L_x_139:
[----:B-1----:R1:W2:Y:S02]  /*7560*/  SYNCS.PHASECHK.TRANS64.TRYWAIT P0, [R0+URZ], R3 ;  /* 0x00000003000075a7 */ /* 0x0022a400080011ff */
[----:B--2---:R-:W-:Y:S05]  /*7570*/  @!P0 NANOSLEEP.SYNCS 0x989680 ;  /* 0x009896800000895d */ /* 0x004fea0003900000 */
[----:B------:R-:W2:Y:S02]  /*7580*/  @!P0 SYNCS.PHASECHK.TRANS64 P0, [R0+URZ], R3 ;  /* 0x00000003000085a7 */ /* 0x000ea400080010ff */
[----:B--2---:R-:W-:Y:S05]  /*7590*/  @!P0 BRA `(.L_x_139) ;  /* 0xfffffffc00f08947 */ /* 0x004fea000383ffff */
[----:B------:R-:W-:Y:S05]  /*75a0*/  BRA `(.L_x_140) ;  /* 0xffffffb400247947 */ /* 0x000fea000383ffff */
.L_x_46:
[----:B----4-:R-:W-:-:S07]  /*75b0*/  MOV R0, UR5 ;  /* 0x0000000500007c02 */ /* 0x010fce0008000f00 */
.L_x_141:
[----:B-1----:R1:W2:Y:S02]  /*75c0*/  SYNCS.PHASECHK.TRANS64.TRYWAIT P0, [R0+URZ], R3 ;  /* 0x00000003000075a7 */ /* 0x0022a400080011ff */
[----:B--2---:R-:W-:Y:S05]  /*75d0*/  @!P0 NANOSLEEP.SYNCS 0x989680 ;  /* 0x009896800000895d */ /* 0x004fea0003900000 */
[----:B------:R-:W2:Y:S02]  /*75e0*/  @!P0 SYNCS.PHASECHK.TRANS64 P0, [R0+URZ], R3 ;  /* 0x00000003000085a7 */ /* 0x000ea400080010ff */
[----:B--2---:R-:W-:Y:S05]  /*75f0*/  @!P0 BRA `(.L_x_141) ;  /* 0xfffffffc00f08947 */ /* 0x004fea000383ffff */
[----:B------:R-:W-:Y:S05]  /*7600*/  BRA `(.L_x_142) ;  /* 0xffffffb400307947 */ /* 0x000fea000383ffff */
.L_x_47:
[----:B----4-:R-:W-:-:S07]  /*7610*/  MOV R0, UR5 ;  /* 0x0000000500007c02 */ /* 0x010fce0008000f00 */
.L_x_143:
[----:B-1----:R1:W2:Y:S02]  /*7620*/  SYNCS.PHASECHK.TRANS64.TRYWAIT P0, [R0+URZ], R3 ;  /* 0x00000003000075a7 */ /* 0x0022a400080011ff */
[----:B--2---:R-:W-:Y:S05]  /*7630*/  @!P0 NANOSLEEP.SYNCS 0x989680 ;  /* 0x009896800000895d */ /* 0x004fea0003900000 */
[----:B------:R-:W2:Y:S02]  /*7640*/  @!P0 SYNCS.PHASECHK.TRANS64 P0, [R0+URZ], R3 ;  /* 0x00000003000085a7 */ /* 0x000ea400080010ff */
[----:B--2---:R-:W-:Y:S05]  /*7650*/  @!P0 BRA `(.L_x_143) ;  /* 0xfffffffc00f08947 */ /* 0x004fea000383ffff */
[----:B------:R-:W-:Y:S05]  /*7660*/  BRA `(.L_x_144) ;  /* 0xffffffb4003c7947 */ /* 0x000fea000383ffff */
.L_x_48:
[----:B----4-:R-:W-:-:S07]  /*7670*/  MOV R0, UR5 ;  /* 0x0000000500007c02 */ /* 0x010fce0008000f00 */
.L_x_145:
[----:B-1----:R1:W2:Y:S02]  /*7680*/  SYNCS.PHASECHK.TRANS64.TRYWAIT P0, [R0+URZ], R3 ;  /* 0x00000003000075a7 */ /* 0x0022a400080011ff */
[----:B--2---:R-:W-:Y:S05]  /*7690*/  @!P0 NANOSLEEP.SYNCS 0x989680 ;  /* 0x009896800000895d */ /* 0x004fea0003900000 */
[----:B------:R-:W2:Y:S02]  /*76a0*/  @!P0 SYNCS.PHASECHK.TRANS64 P0, [R0+URZ], R3 ;  /* 0x00000003000085a7 */ /* 0x000ea400080010ff */
[----:B--2---:R-:W-:Y:S05]  /*76b0*/  @!P0 BRA `(.L_x_145) ;  /* 0xfffffffc00f08947 */ /* 0x004fea000383ffff */
[----:B------:R-:W-:Y:S05]  /*76c0*/  BRA `(.L_x_146) ;  /* 0xffffffb400487947 */ /* 0x000fea000383ffff */
.L_x_49:
[----:B----4-:R-:W-:-:S07]  /*76d0*/  MOV R0, UR5 ;  /* 0x0000000500007c02 */ /* 0x010fce0008000f00 */
.L_x_147:
[----:B-1----:R1:W2:Y:S02]  /*76e0*/  SYNCS.PHASECHK.TRANS64.TRYWAIT P0, [R0+URZ], R3 ;  /* 0x00000003000075a7 */ /* 0x0022a400080011ff */
[----:B--2---:R-:W-:Y:S05]  /*76f0*/  @!P0 NANOSLEEP.SYNCS 0x989680 ;  /* 0x009896800000895d */ /* 0x004fea0003900000 */
[----:B------:R-:W2:Y:S02]  /*7700*/  @!P0 SYNCS.PHASECHK.TRANS64 P0, [R0+URZ], R3 ;  /* 0x00000003000085a7 */ /* 0x000ea400080010ff */
[----:B--2---:R-:W-:Y:S05]  /*7710*/  @!P0 BRA `(.L_x_147) ;  /* 0xfffffffc00f08947 */ /* 0x004fea000383ffff */
[----:B------:R-:W-:Y:S05]  /*7720*/  BRA `(.L_x_148) ;  /* 0xffffffb400547947 */ /* 0x000fea000383ffff */
.L_x_50:
[----:B----4-:R-:W-:-:S07]  /*7730*/  MOV R0, UR5 ;  /* 0x0000000500007c02 */ /* 0x010fce0008000f00 */
.L_x_149:
[----:B-1----:R1:W2:Y:S02]  /*7740*/  SYNCS.PHASECHK.TRANS64.TRYWAIT P0, [R0+URZ], R3 ;  /* 0x00000003000075a7 */ /* 0x0022a400080011ff */
[----:B--2---:R-:W-:Y:S05]  /*7750*/  @!P0 NANOSLEEP.SYNCS 0x989680 ;  /* 0x009896800000895d */ /* 0x004fea0003900000 */
[----:B------:R-:W2:Y:S02]  /*7760*/  @!P0 SYNCS.PHASECHK.TRANS64 P0, [R0+URZ], R3 ;  /* 0x00000003000085a7 */ /* 0x000ea400080010ff */
[----:B--2---:R-:W-:Y:S05]  /*7770*/  @!P0 BRA `(.L_x_149) ;  /* 0xfffffffc00f08947 */ /* 0x004fea000383ffff */
[----:B------:R-:W-:Y:S05]  /*7780*/  BRA `(.L_x_150) ;  /* 0xffffffb400607947 */ /* 0x000fea000383ffff */
.L_x_51:
[----:B----4-:R-:W-:-:S07]  /*7790*/  MOV R0, UR5 ;  /* 0x0000000500007c02 */ /* 0x010fce0008000f00 */
.L_x_151:
[----:B-1----:R1:W2:Y:S02]  /*77a0*/  SYNCS.PHASECHK.TRANS64.TRYWAIT P0, [R0+URZ], R3 ;  /* 0x00000003000075a7 */ /* 0x0022a400080011ff */
[----:B--2---:R-:W-:Y:S05]  /*77b0*/  @!P0 NANOSLEEP.SYNCS 0x989680 ;  /* 0x009896800000895d */ /* 0x004fea0003900000 */
[----:B------:R-:W2:Y:S02]  /*77c0*/  @!P0 SYNCS.PHASECHK.TRANS64 P0, [R0+URZ], R3 ;  /* 0x00000003000085a7 */ /* 0x000ea400080010ff */
[----:B--2---:R-:W-:Y:S05]  /*77d0*/  @!P0 BRA `(.L_x_151) ;  /* 0xfffffffc00f08947 */ /* 0x004fea000383ffff */
[----:B------:R-:W-:Y:S05]  /*77e0*/  BRA `(.L_x_152) ;  /* 0xffffffb4006c7947 */ /* 0x000fea000383ffff */
.L_x_52:
[----:B----4-:R-:W-:-:S07]  /*77f0*/  MOV R0, UR5 ;  /* 0x0000000500007c02 */ /* 0x010fce0008000f00 */
.L_x_153:
[----:B-1----:R1:W2:Y:S02]  /*7800*/  SYNCS.PHASECHK.TRANS64.TRYWAIT P0, [R0+URZ], R3 ;  /* 0x00000003000075a7 */ /* 0x0022a400080011ff */
[----:B--2---:R-:W-:Y:S05]  /*7810*/  @!P0 NANOSLEEP.SYNCS 0x989680 ;  /* 0x009896800000895d */ /* 0x004fea0003900000 */
[----:B------:R-:W2:Y:S02]  /*7820*/  @!P0 SYNCS.PHASECHK.TRANS64 P0, [R0+URZ], R3 ;  /* 0x00000003000085a7 */ /* 0x000ea400080010ff */
[----:B--2---:R-:W-:Y:S05]  /*7830*/  @!P0 BRA `(.L_x_153) ;  /* 0xfffffffc00f08947 */ /* 0x004fea000383ffff */
[----:B------:R-:W-:Y:S05]  /*7840*/  BRA `(.L_x_154) ;  /* 0xffffffb400787947 */ /* 0x000fea000383ffff */
.L_x_53:
[----:B----4-:R-:W-:-:S07]  /*7850*/  MOV R0, UR5 ;  /* 0x0000000500007c02 */ /* 0x010fce0008000f00 */
.L_x_155:
[----:B-1----:R1:W2:Y:S02]  /*7860*/  SYNCS.PHASECHK.TRANS64.TRYWAIT P0, [R0+URZ], R3 ;  /* 0x00000003000075a7 */ /* 0x0022a400080011ff */
[----:B--2---:R-:W-:Y:S05]  /*7870*/  @!P0 NANOSLEEP.SYNCS 0x989680 ;  /* 0x009896800000895d */ /* 0x004fea0003900000 */
[----:B------:R-:W2:Y:S02]  /*7880*/  @!P0 SYNCS.PHASECHK.TRANS64 P0, [R0+URZ], R3 ;  /* 0x00000003000085a7 */ /* 0x000ea400080010ff */
[----:B--2---:R-:W-:Y:S05]  /*7890*/  @!P0 BRA `(.L_x_155) ;  /* 0xfffffffc00f08947 */ /* 0x004fea000383ffff */
[----:B------:R-:W-:Y:S05]  /*78a0*/  BRA `(.L_x_156) ;  /* 0xffffffb400847947 */ /* 0x000fea000383ffff */
.L_x_54:
[----:B----4-:R-:W-:-:S07]  /*78b0*/  MOV R0, UR5 ;  /* 0x0000000500007c02 */ /* 0x010fce0008000f00 */
.L_x_157:
[----:B-1----:R1:W2:Y:S02]  /*78c0*/  SYNCS.PHASECHK.TRANS64.TRYWAIT P0, [R0+URZ], R3 ;  /* 0x00000003000075a7 */ /* 0x0022a400080011ff */
[----:B--2---:R-:W-:Y:S05]  /*78d0*/  @!P0 NANOSLEEP.SYNCS 0x989680 ;  /* 0x009896800000895d */ /* 0x004fea0003900000 */
[----:B------:R-:W2:Y:S02]  /*78e0*/  @!P0 SYNCS.PHASECHK.TRANS64 P0, [R0+URZ], R3 ;  /* 0x00000003000085a7 */ /* 0x000ea400080010ff */
[----:B--2---:R-:W-:Y:S05]  /*78f0*/  @!P0 BRA `(.L_x_157) ;  /* 0xfffffffc00f08947 */ /* 0x004fea000383ffff */
[----:B------:R-:W-:Y:S05]  /*7900*/  BRA `(.L_x_158) ;  /* 0xffffffb400907947 */ /* 0x000fea000383ffff */
.L_x_55:
[----:B----4-:R-:W-:-:S07]  /*7910*/  MOV R0, UR5 ;  /* 0x0000000500007c02 */ /* 0x010fce0008000f00 */
.L_x_159:
[----:B-1----:R1:W2:Y:S02]  /*7920*/  SYNCS.PHASECHK.TRANS64.TRYWAIT P0, [R0+URZ], R3 ;  /* 0x00000003000075a7 */ /* 0x0022a400080011ff */
[----:B--2---:R-:W-:Y:S05]  /*7930*/  @!P0 NANOSLEEP.SYNCS 0x989680 ;  /* 0x009896800000895d */ /* 0x004fea0003900000 */
[----:B------:R-:W2:Y:S02]  /*7940*/  @!P0 SYNCS.PHASECHK.TRANS64 P0, [R0+URZ], R3 ;  /* 0x00000003000085a7 */ /* 0x000ea400080010ff */
[----:B--2---:R-:W-:Y:S05]  /*7950*/  @!P0 BRA `(.L_x_159) ;  /* 0xfffffffc00f08947 */ /* 0x004fea000383ffff */
[----:B------:R-:W-:Y:S05]  /*7960*/  BRA `(.L_x_160) ;  /* 0xffffffb4009c7947 */ /* 0x000fea000383ffff */
.L_x_56:
[----:B----4-:R-:W-:-:S07]  /*7970*/  MOV R0, UR5 ;  /* 0x0000000500007c02 */ /* 0x010fce0008000f00 */
.L_x_161:
[----:B-1----:R1:W2:Y:S02]  /*7980*/  SYNCS.PHASECHK.TRANS64.TRYWAIT P0, [R0+URZ], R3 ;  /* 0x00000003000075a7 */ /* 0x0022a400080011ff */
[----:B--2---:R-:W-:Y:S05]  /*7990*/  @!P0 NANOSLEEP.SYNCS 0x989680 ;  /* 0x009896800000895d */ /* 0x004fea0003900000 */
[----:B------:R-:W2:Y:S02]  /*79a0*/  @!P0 SYNCS.PHASECHK.TRANS64 P0, [R0+URZ], R3 ;  /* 0x00000003000085a7 */ /* 0x000ea400080010ff */
[----:B--2---:R-:W-:Y:S05]  /*79b0*/  @!P0 BRA `(.L_x_161) ;  /* 0xfffffffc00f08947 */ /* 0x004fea000383ffff */
[----:B------:R-:W-:Y:S05]  /*79c0*/  BRA `(.L_x_162) ;  /* 0xffffffb400a87947 */ /* 0x000fea000383ffff */
.L_x_57:
[----:B----4-:R-:W-:-:S07]  /*79d0*/  MOV R0, UR5 ;  /* 0x0000000500007c02 */ /* 0x010fce0008000f00 */
.L_x_163:
[----:B-1----:R1:W2:Y:S02]  /*79e0*/  SYNCS.PHASECHK.TRANS64.TRYWAIT P0, [R0+URZ], R3 ;  /* 0x00000003000075a7 */ /* 0x0022a400080011ff */
[----:B--2---:R-:W-:Y:S05]  /*79f0*/  @!P0 NANOSLEEP.SYNCS 0x989680 ;  /* 0x009896800000895d */ /* 0x004fea0003900000 */
[----:B------:R-:W2:Y:S02]  /*7a00*/  @!P0 SYNCS.PHASECHK.TRANS64 P0, [R0+URZ], R3 ;  /* 0x00000003000085a7 */ /* 0x000ea400080010ff */
[----:B--2---:R-:W-:Y:S05]  /*7a10*/  @!P0 BRA `(.L_x_163) ;  /* 0xfffffffc00f08947 */ /* 0x004fea000383ffff */
[----:B------:R-:W-:Y:S05]  /*7a20*/  BRA `(.L_x_164) ;  /* 0xffffffb400b47947 */ /* 0x000fea000383ffff */
.L_x_58:
[----:B----4-:R-:W-:-:S07]  /*7a30*/  MOV R0, UR5 ;  /* 0x0000000500007c02 */ /* 0x010fce0008000f00 */
.L_x_165:
[----:B-1----:R1:W2:Y:S02]  /*7a40*/  SYNCS.PHASECHK.TRANS64.TRYWAIT P0, [R0+URZ], R3 ;  /* 0x00000003000075a7 */ /* 0x0022a400080011ff */
[----:B--2---:R-:W-:Y:S05]  /*7a50*/  @!P0 NANOSLEEP.SYNCS 0x989680 ;  /* 0x009896800000895d */ /* 0x004fea0003900000 */
[----:B------:R-:W2:Y:S02]  /*7a60*/  @!P0 SYNCS.PHASECHK.TRANS64 P0, [R0+URZ], R3 ;  /* 0x00000003000085a7 */ /* 0x000ea400080010ff */
[----:B--2---:R-:W-:Y:S05]  /*7a70*/  @!P0 BRA `(.L_x_165) ;  /* 0xfffffffc00f08947 */ /* 0x004fea000383ffff */
[----:B------:R-:W-:Y:S05]  /*7a80*/  BRA `(.L_x_166) ;  /* 0xffffffb400c07947 */ /* 0x000fea000383ffff */
.L_x_59:
[----:B----4-:R-:W-:-:S07]  /*7a90*/  MOV R0, UR5 ;  /* 0x0000000500007c02 */ /* 0x010fce0008000f00 */
.L_x_167:
[----:B-1----:R1:W2:Y:S02]  /*7aa0*/  SYNCS.PHASECHK.TRANS64.TRYWAIT P0, [R0+URZ], R3 ;  /* 0x00000003000075a7 */ /* 0x0022a400080011ff */
[----:B--2---:R-:W-:Y:S05]  /*7ab0*/  @!P0 NANOSLEEP.SYNCS 0x989680 ;  /* 0x009896800000895d */ /* 0x004fea0003900000 */
[----:B------:R-:W2:Y:S02]  /*7ac0*/  @!P0 SYNCS.PHASECHK.TRANS64 P0, [R0+URZ], R3 ;  /* 0x00000003000085a7 */ /* 0x000ea400080010ff */
[----:B--2---:R-:W-:Y:S05]  /*7ad0*/  @!P0 BRA `(.L_x_167) ;  /* 0xfffffffc00f08947 */ /* 0x004fea000383ffff */
[----:B------:R-:W-:Y:S05]  /*7ae0*/  BRA `(.L_x_168) ;  /* 0xffffffb400cc7947 */ /* 0x000fea000383ffff */
.L_x_60:
[----:B----4-:R-:W-:-:S07]  /*7af0*/  MOV R0, UR5 ;  /* 0x0000000500007c02 */ /* 0x010fce0008000f00 */
.L_x_169:
[----:B-1----:R1:W2:Y:S02]  /*7b00*/  SYNCS.PHASECHK.TRANS64.TRYWAIT P0, [R0+URZ], R3 ;  /* 0x00000003000075a7 */ /* 0x0022a400080011ff */
[----:B--2---:R-:W-:Y:S05]  /*7b10*/  @!P0 NANOSLEEP.SYNCS 0x989680 ;  /* 0x009896800000895d */ /* 0x004fea0003900000 */
[----:B------:R-:W2:Y:S02]  /*7b20*/  @!P0 SYNCS.PHASECHK.TRANS64 P0, [R0+URZ], R3 ;  /* 0x00000003000085a7 */ /* 0x000ea400080010ff */
[----:B--2---:R-:W-:Y:S05]  /*7b30*/  @!P0 BRA `(.L_x_169) ;  /* 0xfffffffc00f08947 */ /* 0x004fea000383ffff */
[----:B------:R-:W-:Y:S05]  /*7b40*/  BRA `(.L_x_170) ;  /* 0xffffffb400d87947 */ /* 0x000fea000383ffff */
.L_x_61:
[----:B----4-:R-:W-:-:S07]  /*7b50*/  MOV R0, UR5 ;  /* 0x0000000500007c02 */ /* 0x010fce0008000f00 */
.L_x_171:
[----:B-1----:R1:W2:Y:S02]  /*7b60*/  SYNCS.PHASECHK.TRANS64.TRYWAIT P0, [R0+URZ], R3 ;  /* 0x00000003000075a7 */ /* 0x0022a400080011ff */
[----:B--2---:R-:W-:Y:S05]  /*7b70*/  @!P0 NANOSLEEP.SYNCS 0x989680 ;  /* 0x009896800000895d */ /* 0x004fea0003900000 */
[----:B------:R-:W2:Y:S02]  /*7b80*/  @!P0 SYNCS.PHASECHK.TRANS64 P0, [R0+URZ], R3 ;  /* 0x00000003000085a7 */ /* 0x000ea400080010ff */
[----:B--2---:R-:W-:Y:S05]  /*7b90*/  @!P0 BRA `(.L_x_171) ;  /* 0xfffffffc00f08947 */ /* 0x004fea000383ffff */
[----:B------:R-:W-:Y:S05]  /*7ba0*/  BRA `(.L_x_172) ;  /* 0xffffffb400e47947 */ /* 0x000fea000383ffff */
.L_x_62:
[----:B----4-:R-:W-:-:S07]  /*7bb0*/  MOV R0, UR5 ;  /* 0x0000000500007c02 */ /* 0x010fce0008000f00 */
.L_x_173:
[----:B-1----:R1:W2:Y:S02]  /*7bc0*/  SYNCS.PHASECHK.TRANS64.TRYWAIT P0, [R0+URZ], R3 ;  /* 0x00000003000075a7 */ /* 0x0022a400080011ff */
[----:B--2---:R-:W-:Y:S05]  /*7bd0*/  @!P0 NANOSLEEP.SYNCS 0x989680 ;  /* 0x009896800000895d */ /* 0x004fea0003900000 */
[----:B------:R-:W2:Y:S02]  /*7be0*/  @!P0 SYNCS.PHASECHK.TRANS64 P0, [R0+URZ], R3 ;  /* 0x00000003000085a7 */ /* 0x000ea400080010ff */
[----:B--2---:R-:W-:Y:S05]  /*7bf0*/  @!P0 BRA `(.L_x_173) ;  /* 0xfffffffc00f08947 */ /* 0x004fea000383ffff */
[----:B------:R-:W-:Y:S05]  /*7c00*/  BRA `(.L_x_174) ;  /* 0xffffffb400f07947 */ /* 0x000fea000383ffff */
.L_x_65:
[----:B-1----:R1:W2:Y:S02]  /*7c10*/  SYNCS.PHASECHK.TRANS64.TRYWAIT P0, [R0+URZ+0x230], R5 ;  /* 0x00023005000075a7 */ /* 0x0022a400080011ff */
[----:B--2---:R-:W-:Y:S05]  /*7c20*/  @!P0 NANOSLEEP.SYNCS 0x989680 ;  /* 0x009896800000895d */ /* 0x004fea0003900000 */
[----:B------:R-:W2:Y:S02]  /*7c30*/  @!P0 SYNCS.PHASECHK.TRANS64 P0, [R0+URZ+0x230], R5 ;  /* 0x00023005000085a7 */ /* 0x000ea400080010ff */
[----:B--2---:R-:W-:Y:S05]  /*7c40*/  @!P0 BRA `(.L_x_65) ;  /* 0xfffffffc00f08947 */ /* 0x004fea000383ffff */
[----:B------:R-:W-:Y:S05]  /*7c50*/  BRA `(.L_x_175) ;  /* 0xffffffb8004c7947 */ /* 0x000fea000383ffff */
.L_x_66:
[----:B------:R-:W-:-:S07]  /*7c60*/  MOV R0, UR5 ;  /* 0x0000000500007c02 */ /* 0x000fce0008000f00 */
.L_x_176:
[----:B-1----:R1:W2:Y:S02]  /*7c70*/  SYNCS.PHASECHK.TRANS64.TRYWAIT P0, [R0+URZ+0x1e0], R5 ;  /* 0x0001e005000075a7 */ /* 0x0022a400080011ff */
[----:B--2---:R-:W-:Y:S05]  /*7c80*/  @!P0 NANOSLEEP.SYNCS 0x989680 ;  /* 0x009896800000895d */ /* 0x004fea0003900000 */
[----:B------:R-:W2:Y:S02]  /*7c90*/  @!P0 SYNCS.PHASECHK.TRANS64 P0, [R0+URZ+0x1e0], R5 ;  /* 0x0001e005000085a7 */ /* 0x000ea400080010ff */
[----:B--2---:R-:W-:Y:S05]  /*7ca0*/  @!P0 BRA `(.L_x_176) ;  /* 0xfffffffc00f08947 */ /* 0x004fea000383ffff */
[----:B------:R-:W-:Y:S05]  /*7cb0*/  BRA `(.L_x_177) ;  /* 0xffffffb8005c7947 */ /* 0x000fea000383ffff */
.L_x_67:
[----:B-1----:R1:W2:Y:S02]  /*7cc0*/  SYNCS.PHASECHK.TRANS64.TRYWAIT P1, [R0+URZ+0x1d0], R5 ;  /* 0x0001d005000075a7 */ /* 0x0022a400080211ff */
[----:B--2---:R-:W-:Y:S05]  /*7cd0*/  @!P1 NANOSLEEP.SYNCS 0x989680 ;  /* 0x009896800000995d */ /* 0x004fea0003900000 */
[----:B------:R-:W2:Y:S02]  /*7ce0*/  @!P1 SYNCS.PHASECHK.TRANS64 P1, [R0+URZ+0x1d0], R5 ;  /* 0x0001d005000095a7 */ /* 0x000ea400080210ff */
[----:B--2---:R-:W-:Y:S05]  /*7cf0*/  @!P1 BRA `(.L_x_67) ;  /* 0xfffffffc00f09947 */ /* 0x004fea000383ffff */
[----:B------:R-:W-:Y:S05]  /*7d00*/  BRA `(.L_x_178) ;  /* 0xffffffb8008c7947 */ /* 0x000fea000383ffff */
.L_x_70:
[----:B------:R-:W-:-:S07]  /*7d10*/  MOV R0, UR5 ;  /* 0x0000000500007c02 */ /* 0x000fce0008000f00 */
.L_x_179:
[----:B-1----:R1:W2:Y:S02]  /*7d20*/  SYNCS.PHASECHK.TRANS64.TRYWAIT P0, [R0+URZ+0x1e0], R3 ;  /* 0x0001e003000075a7 */ /* 0x0022a400080011ff */
[----:B--2---:R-:W-:Y:S05]  /*7d30*/  @!P0 NANOSLEEP.SYNCS 0x989680 ;  /* 0x009896800000895d */ /* 0x004fea0003900000 */
[----:B------:R-:W2:Y:S02]  /*7d40*/  @!P0 SYNCS.PHASECHK.TRANS64 P0, [R0+URZ+0x1e0], R3 ;  /* 0x0001e003000085a7 */ /* 0x000ea400080010ff */
[----:B--2---:R-:W-:Y:S05]  /*7d50*/  @!P0 BRA `(.L_x_179) ;  /* 0xfffffffc00f08947 */ /* 0x004fea000383ffff */
[----:B------:R-:W-:Y:S05]  /*7d60*/  BRA `(.L_x_69) ;  /* 0xffffffb800e07947 */ /* 0x000fea000383ffff */
.L_x_77:
[----:B-1----:R1:W2:Y:S02]  /*7d70*/  SYNCS.PHASECHK.TRANS64.TRYWAIT P1, [R0+URZ+0x1d0], R5 ;  /* 0x0001d005000075a7 */ /* 0x0022a400080211ff */
[----:B--2---:R-:W-:Y:S05]  /*7d80*/  @!P1 NANOSLEEP.SYNCS 0x989680 ;  /* 0x009896800000995d */ /* 0x004fea0003900000 */
[----:B------:R-:W2:Y:S02]  /*7d90*/  @!P1 SYNCS.PHASECHK.TRANS64 P1, [R0+URZ+0x1d0], R5 ;  /* 0x0001d005000095a7 */ /* 0x000ea400080210ff */
[----:B--2---:R-:W-:Y:S05]  /*7da0*/  @!P1 BRA `(.L_x_77) ;  /* 0xfffffffc00f09947 */ /* 0x004fea000383ffff */
[----:B------:R-:W-:Y:S05]  /*7db0*/  BRA `(.L_x_180) ;  /* 0xffffffc000407947 */ /* 0x000fea000383ffff */
.L_x_78:
[----:B------:R-:W-:-:S07]  /*7dc0*/  MOV R3, UR8 ;  /* 0x0000000800037c02 */ /* 0x000fce0008000f00 */
.L_x_181:
[----:B-1----:R1:W2:Y:S02]  /*7dd0*/  SYNCS.PHASECHK.TRANS64.TRYWAIT P0, [R3+URZ+0x210], R0 ;  /* 0x00021000030075a7 */ /* 0x0022a400080011ff */
[----:B--2---:R-:W-:Y:S05]  /*7de0*/  @!P0 NANOSLEEP.SYNCS 0x989680 ;  /* 0x009896800000895d */ /* 0x004fea0003900000 */
[----:B------:R-:W2:Y:S02]  /*7df0*/  @!P0 SYNCS.PHASECHK.TRANS64 P0, [R3+URZ+0x210], R0 ;  /* 0x00021000030085a7 */ /* 0x000ea400080010ff */
[----:B--2---:R-:W-:Y:S05]  /*7e00*/  @!P0 BRA `(.L_x_181) ;  /* 0xfffffffc00f08947 */ /* 0x004fea000383ffff */
[----:B------:R-:W-:Y:S05]  /*7e10*/  BRA `(.L_x_182) ;  /* 0xffffffc000907947 */ /* 0x000fea000383ffff */
.L_x_81:
[----:B------:R-:W-:Y:S07]  /*7e20*/  MOV R0, UR7 ;  /* 0x0000000700007c02 */ /* 0x000fee0008000f00 */
.L_x_183:
[----:B-1----:R1:W2:Y:S02]  /*7e30*/  SYNCS.PHASECHK.TRANS64.TRYWAIT P0, [R0+URZ], R3 ;  /* 0x00000003000075a7 */ /* 0x0022a400080011ff */
[----:B--2---:R-:W-:Y:S05]  /*7e40*/  @!P0 NANOSLEEP.SYNCS 0x989680 ;  /* 0x009896800000895d */ /* 0x004fea0003900000 */
[----:B------:R-:W2:Y:S02]  /*7e50*/  @!P0 SYNCS.PHASECHK.TRANS64 P0, [R0+URZ], R3 ;  /* 0x00000003000085a7 */ /* 0x000ea400080010ff */
[----:B--2---:R-:W-:Y:S05]  /*7e60*/  @!P0 BRA `(.L_x_183) ;  /* 0xfffffffc00f08947 */ /* 0x004fea000383ffff */
[----:B------:R-:W-:Y:S05]  /*7e70*/  BRA `(.L_x_80) ;  /* 0xffffffc000ac7947 */ /* 0x000fea000383ffff */
.L_x_84:
[----:B------:R-:W-:-:S07]  /*7e80*/  MOV R0, UR5 ;  /* 0x0000000500007c02 */ /* 0x000fce0008000f00 */
.L_x_184:
[----:B--2---:R2:W3:Y:S02]  /*7e90*/  SYNCS.PHASECHK.TRANS64.TRYWAIT P0, [R0+URZ], R3 ;  /* 0x00000003000075a7 */ /* 0x0044e400080011ff */
[----:B---3--:R-:W-:Y:S05]  /*7ea0*/  @!P0 NANOSLEEP.SYNCS 0x989680 ;  /* 0x009896800000895d */ /* 0x008fea0003900000 */
[----:B------:R-:W3:Y:S02]  /*7eb0*/  @!P0 SYNCS.PHASECHK.TRANS64 P0, [R0+URZ], R3 ;  /* 0x00000003000085a7 */ /* 0x000ee400080010ff */
[----:B---3--:R-:W-:Y:S05]  /*7ec0*/  @!P0 BRA `(.L_x_184) ;  /* 0xfffffffc00f08947 */ /* 0x008fea000383ffff */
[----:B------:R-:W-:Y:S05]  /*7ed0*/  BRA `(.L_x_185) ;  /* 0xffffffc400607947 */ /* 0x000fea000383ffff */
.L_x_85:
[----:B------:R-:W-:-:S07]  /*7ee0*/  MOV R0, UR5 ;  /* 0x0000000500007c02 */ /* 0x000fce0008000f00 */
.L_x_186:
[----:B-1----:R1:W2:Y:S02]  /*7ef0*/  SYNCS.PHASECHK.TRANS64.TRYWAIT P0, [R0+URZ], R3 ;  /* 0x00000003000075a7 */ /* 0x0022a400080011ff */
[----:B--2---:R-:W-:Y:S05]  /*7f00*/  @!P0 NANOSLEEP.SYNCS 0x989680 ;  /* 0x009896800000895d */ /* 0x004fea0003900000 */
[----:B------:R-:W2:Y:S02]  /*7f10*/  @!P0 SYNCS.PHASECHK.TRANS64 P0, [R0+URZ], R3 ;  /* 0x00000003000085a7 */ /* 0x000ea400080010ff */
[----:B--2---:R-:W-:Y:S05]  /*7f20*/  @!P0 BRA `(.L_x_186) ;  /* 0xfffffffc00f08947 */ /* 0x004fea000383ffff */
[----:B------:R-:W-:Y:S05]  /*7f30*/  BRA `(.L_x_187) ;  /* 0xffffffc4006c7947 */ /* 0x000fea000383ffff */
.L_x_86:
[----:B------:R-:W-:-:S07]  /*7f40*/  MOV R0, UR5 ;  /* 0x0000000500007c02 */ /* 0x000fce0008000f00 */
.L_x_188:
[----:B-1----:R1:W2:Y:S02]  /*7f50*/  SYNCS.PHASECHK.TRANS64.TRYWAIT P0, [R0+URZ], R3 ;  /* 0x00000003000075a7 */ /* 0x0022a400080011ff */
[----:B--2---:R-:W-:Y:S05]  /*7f60*/  @!P0 NANOSLEEP.SYNCS 0x989680 ;  /* 0x009896800000895d */ /* 0x004fea0003900000 */
[----:B------:R-:W2:Y:S02]  /*7f70*/  @!P0 SYNCS.PHASECHK.TRANS64 P0, [R0+URZ], R3 ;  /* 0x00000003000085a7 */ /* 0x000ea400080010ff */
[----:B--2---:R-:W-:Y:S05]  /*7f80*/  @!P0 BRA `(.L_x_188) ;  /* 0xfffffffc00f08947 */ /* 0x004fea000383ffff */
[----:B------:R-:W-:Y:S05]  /*7f90*/  BRA `(.L_x_189) ;  /* 0xffffffc400787947 */ /* 0x000fea000383ffff */
.L_x_87:
[----:B------:R-:W-:-:S07]  /*7fa0*/  MOV R0, UR7 ;  /* 0x0000000700007c02 */ /* 0x000fce0008000f00 */
.L_x_190:
[----:B-1----:R1:W2:Y:S02]  /*7fb0*/  SYNCS.PHASECHK.TRANS64.TRYWAIT P0, [R0+URZ], R3 ;  /* 0x00000003000075a7 */ /* 0x0022a400080011ff */
[----:B--2---:R-:W-:Y:S05]  /*7fc0*/  @!P0 NANOSLEEP.SYNCS 0x989680 ;  /* 0x009896800000895d */ /* 0x004fea0003900000 */
[----:B------:R-:W2:Y:S02]  /*7fd0*/  @!P0 SYNCS.PHASECHK.TRANS64 P0, [R0+URZ], R3 ;  /* 0x00000003000085a7 */ /* 0x000ea400080010ff */
[----:B--2---:R-:W-:Y:S05]  /*7fe0*/  @!P0 BRA `(.L_x_190) ;  /* 0xfffffffc00f08947 */ /* 0x004fea000383ffff */
[----:B------:R-:W-:Y:S05]  /*7ff0*/  BRA `(.L_x_191) ;  /* 0xffffffc400847947 */ /* 0x000fea000383ffff */
.L_x_92:
[----:B---3--:R3:W1:Y:S02]  /*8000*/  SYNCS.PHASECHK.TRANS64.TRYWAIT P0, [R0+URZ+0x1d0], R3 ;  /* 0x0001d003000075a7 */ /* 0x00866400080011ff */
[----:B-1----:R-:W-:Y:S05]  /*8010*/  @!P0 NANOSLEEP.SYNCS 0x989680 ;  /* 0x009896800000895d */ /* 0x002fea0003900000 */
[----:B------:R-:W1:Y:S02]  /*8020*/  @!P0 SYNCS.PHASECHK.TRANS64 P0, [R0+URZ+0x1d0], R3 ;  /* 0x0001d003000085a7 */ /* 0x000e6400080010ff */
[----:B-1----:R-:W-:Y:S05]  /*8030*/  @!P0 BRA `(.L_x_92) ;  /* 0xfffffffc00f08947 */ /* 0x002fea000383ffff */
[----:B------:R-:W-:Y:S05]  /*8040*/  BRA `(.L_x_192) ;  /* 0xffffffc800807947 */ /* 0x000fea000383ffff */
.L_x_95:
[----:B------:R-:W-:Y:S07]  /*8050*/  MOV R0, UR6 ;  /* 0x0000000600007c02 */ /* 0x000fee0008000f00 */
.L_x_193:
[----:B-1----:R1:W3:Y:S02]  /*8060*/  SYNCS.PHASECHK.TRANS64.TRYWAIT P0, [R0+URZ+0x1c8], R3 ;  /* 0x0001c803000075a7 */ /* 0x0022e400080011ff */
[----:B---3--:R-:W-:Y:S05]  /*8070*/  @!P0 NANOSLEEP.SYNCS 0x989680 ;  /* 0x009896800000895d */ /* 0x008fea0003900000 */
[----:B------:R-:W3:Y:S02]  /*8080*/  @!P0 SYNCS.PHASECHK.TRANS64 P0, [R0+URZ+0x1c8], R3 ;  /* 0x0001c803000085a7 */ /* 0x000ee400080010ff */
[----:B---3--:R-:W-:Y:S05]  /*8090*/  @!P0 BRA `(.L_x_193) ;  /* 0xfffffffc00f08947 */ /* 0x008fea000383ffff */
[----:B------:R-:W-:Y:S05]  /*80a0*/  BRA `(.L_x_94) ;  /* 0xffffffcc006c7947 */ /* 0x000fea000383ffff */
.L_x_98:
[----:B------:R-:W-:Y:S07]  /*80b0*/  MOV R3, UR6 ;  /* 0x0000000600037c02 */ /* 0x000fee0008000f00 */
.L_x_194:
[----:B-1----:R1:W2:Y:S02]  /*80c0*/  SYNCS.PHASECHK.TRANS64.TRYWAIT P2, [R3+URZ+0x1b8], R26 ;  /* 0x0001b81a030075a7 */ /* 0x0022a400080411ff */
[----:B--2---:R-:W-:Y:S05]  /*80d0*/  @!P2 NANOSLEEP.SYNCS 0x989680 ;  /* 0x009896800000a95d */ /* 0x004fea0003900000 */
[----:B------:R-:W2:Y:S02]  /*80e0*/  @!P2 SYNCS.PHASECHK.TRANS64 P2, [R3+URZ+0x1b8], R26 ;  /* 0x0001b81a0300a5a7 */ /* 0x000ea400080410ff */
[----:B--2---:R-:W-:Y:S05]  /*80f0*/  @!P2 BRA `(.L_x_194) ;  /* 0xfffffffc00f0a947 */ /* 0x004fea000383ffff */
[----:B------:R-:W-:Y:S05]  /*8100*/  BRA `(.L_x_195) ;  /* 0xffffffd000007947 */ /* 0x000fea000383ffff */
.L_x_101:
[----:B--2---:R2:W1:Y:S02]  /*8110*/  SYNCS.PHASECHK.TRANS64.TRYWAIT P0, [R0+URZ+0x1d0], R3 ;  /* 0x0001d003000075a7 */ /* 0x00446400080011ff */
[----:B-1----:R-:W-:Y:S05]  /*8120*/  @!P0 NANOSLEEP.SYNCS 0x989680 ;  /* 0x009896800000895d */ /* 0x002fea0003900000 */
[----:B------:R-:W1:Y:S02]  /*8130*/  @!P0 SYNCS.PHASECHK.TRANS64 P0, [R0+URZ+0x1d0], R3 ;  /* 0x0001d003000085a7 */ /* 0x000e6400080010ff */
[----:B-1----:R-:W-:Y:S05]  /*8140*/  @!P0 BRA `(.L_x_101) ;  /* 0xfffffffc00f08947 */ /* 0x002fea000383ffff */
[----:B------:R-:W-:Y:S05]  /*8150*/  BRA `(.L_x_196) ;  /* 0xffffffd4005c7947 */ /* 0x000fea000383ffff */
.L_x_112:
[----:B-1----:R-:W-:Y:S04]  /*8160*/  MOV R0, UR43 ;  /* 0x0000002b00007c02 */ /* 0x002fe80008000f00 */
[----:B------:R1:W2:Y:S03]  /*8170*/  SYNCS.PHASECHK.TRANS64.TRYWAIT P1, [R0+URZ+0x1b0], R3 ;  /* 0x0001b003000075a7 */ /* 0x0002a600080211ff */
[----:B--2---:R-:W-:Y:S05]  /*8180*/  @!P1 NANOSLEEP.SYNCS 0x989680 ;  /* 0x009896800000995d */ /* 0x004fea0003900000 */
[----:B------:R-:W2:Y:S02]  /*8190*/  @!P1 SYNCS.PHASECHK.TRANS64 P1, [R0+URZ+0x1b0], R3 ;  /* 0x0001b003000095a7 */ /* 0x000ea400080210ff */
[----:B--2---:R-:W-:Y:S05]  /*81a0*/  @!P1 BRA `(.L_x_112) ;  /* 0xfffffffc00ec9947 */ /* 0x004fea000383ffff */
[----:B------:R-:W-:Y:S05]  /*81b0*/  BRA `(.L_x_111) ;  /* 0xffffffe000507947 */ /* 0x000fea000383ffff */
.L_x_114:
[----:B-1----:R1:W4:Y:S02]  /*81c0*/  SYNCS.PHASECHK.TRANS64.TRYWAIT P1, [R92+URZ+0x1f0], R7 ;  /* 0x0001f0075c0075a7 */ /* 0x00232400080211ff */
[----:B----4-:R-:W-:Y:S05]  /*81d0*/  @!P1 NANOSLEEP.SYNCS 0x989680 ;  /* 0x009896800000995d */ /* 0x010fea0003900000 */
[----:B------:R-:W4:Y:S02]  /*81e0*/  @!P1 SYNCS.PHASECHK.TRANS64 P1, [R92+URZ+0x1f0], R7 ;  /* 0x0001f0075c0095a7 */ /* 0x000f2400080210ff */
[----:B----4-:R-:W-:Y:S05]  /*81f0*/  @!P1 BRA `(.L_x_114) ;  /* 0xfffffffc00f09947 */ /* 0x010fea000383ffff */
[----:B------:R-:W-:Y:S05]  /*8200*/  BRA `(.L_x_113) ;  /* 0xffffffe0008c7947 */ /* 0x000fea000383ffff */
        .weak           $__internal_0_$__cuda_sm10x_tcgen05_guardrail_trap_col_being_dealloced_not_returned_by_alloc
        .type           $__internal_0_$__cuda_sm10x_tcgen05_guardrail_trap_col_being_dealloced_not_returned_by_alloc,@function
        .size           $__internal_0_$__cuda_sm10x_tcgen05_guardrail_trap_col_being_dealloced_not_returned_by_alloc,($__internal_1_$__cuda_sm10x_tcgen05_guardrail_trap_phase_invalid_during_alloc - $__internal_0_$__cuda_sm10x_tcgen05_guardrail_trap_col_being_dealloced_not_returned_by_alloc)
$__internal_0_$__cuda_sm10x_tcgen05_guardrail_trap_col_being_dealloced_not_returned_by_alloc:
[----:B------:R-:W-:Y:S05]  /*8210*/  BPT.TRAP 0x1 ;  /* 0x000000040000795c */ /* 0x000fea0000300000 */
[----:B------:R-:W-:-:S04]  /*8220*/  HFMA2 R3, -RZ, RZ, 0, 0 ;  /* 0x00000000ff037431 */ /* 0x000fc800000001ff */
[----:B------:R-:W-:Y:S05]  /*8230*/  RET.REL.NODEC R2 `(_ZN7cutlass13device_kernelINS_4gemm6kernel13GemmUniversalIN4cute5tupleIJiiiiEEENS1_10collective13CollectiveMmaINS1_35MainloopSm100TmaUmmaWarpSpecializedILi27ELi2ELi4ENS5_IJNS4_1CILi1EEESB_SB_EEEEENS5_IJNSA_ILi64EEESE_SE_EEEaNS5_IJlSB_lEEEaSG_NS4_8TiledMMAINS4_8MMA_AtomIJNS4_15SM100_MMA_S8_SSIaaiLi64ELi64ELNS4_4UMMA5MajorE0ELSL_0ELNSK_8SaturateE0EEEEEENS4_6LayoutISC_NS5_IJNSA_ILi0EEESQ_SQ_EEEEENS5_IJNS4_10UnderscoreEST_ST_EEEEENS4_13SM90_TMA_LOADENS4_14ComposedLayoutINS4_7SwizzleILi2ELi4ELi3EEENS4_18smem_ptr_flag_bitsILi8EEENSP_INS5_IJNSA_ILi8EEESE_EEENS5_IJSE_SB_EEEEEEEvNS4_8identityESW_S16_vS17_EENS_8epilogue10collective18CollectiveEpilogueINS19_23Sm100TmaWarpSpecializedILi1ELi1ELi32ELb0ELb0EEEJSF_NS5_IJNSP_ISE_SB_EES1E_EEEaSG_aSG_NS19_6fusion15FusionCallbacksIS1D_NS1G_17LinearCombinationIaiaiLNS_15FloatRoundStyleE2EEESF_S1F_JEEENS4_5SM1004TMEM4LOAD26SM100_TMEM_LOAD_16dp32b32xESW_S16_NS4_39AutoVectorizingCopyWithAssumedAlignmentILi128EEENS4_14SM90_TMA_STOREES16_S1R_S1R_EEEvvEEEEvNT_6ParamsE) ;  /* 0xffffff7c02707950 */ /* 0x000fea0003c3ffff */
        .weak           $__internal_1_$__cuda_sm10x_tcgen05_guardrail_trap_phase_invalid_during_alloc
        .type           $__internal_1_$__cuda_sm10x_tcgen05_guardrail_trap_phase_invalid_during_alloc,@function
        .size           $__internal_1_$__cuda_sm10x_tcgen05_guardrail_trap_phase_invalid_during_alloc,($__internal_2_$__cuda_sm10x_tcgen05_guardrail_trap_unallocated_columns_being_dealloced - $__internal_1_$__cuda_sm10x_tcgen05_guardrail_trap_phase_invalid_during_alloc)
$__internal_1_$__cuda_sm10x_tcgen05_guardrail_trap_phase_invalid_during_alloc:
[----:B------:R-:W-:Y:S05]  /*8240*/  BPT.TRAP 0x1 ;  /* 0x000000040000795c */ /* 0x000fea0000300000 */
[----:B------:R-:W-:-:S04]  /*8250*/  MOV R3, 0x0 ;  /* 0x0000000000037802 */ /* 0x000fc80000000f00 */
[----:B------:R-:W-:Y:S05]  /*8260*/  RET.REL.NODEC R2 `(_ZN7cutlass13device_kernelINS_4gemm6kernel13GemmUniversalIN4cute5tupleIJiiiiEEENS1_10collective13CollectiveMmaINS1_35MainloopSm100TmaUmmaWarpSpecializedILi27ELi2ELi4ENS5_IJNS4_1CILi1EEESB_SB_EEEEENS5_IJNSA_ILi64EEESE_SE_EEEaNS5_IJlSB_lEEEaSG_NS4_8TiledMMAINS4_8MMA_AtomIJNS4_15SM100_MMA_S8_SSIaaiLi64ELi64ELNS4_4UMMA5MajorE0ELSL_0ELNSK_8SaturateE0EEEEEENS4_6LayoutISC_NS5_IJNSA_ILi0EEESQ_SQ_EEEEENS5_IJNS4_10UnderscoreEST_ST_EEEEENS4_13SM90_TMA_LOADENS4_14ComposedLayoutINS4_7SwizzleILi2ELi4ELi3EEENS4_18smem_ptr_flag_bitsILi8EEENSP_INS5_IJNSA_ILi8EEESE_EEENS5_IJSE_SB_EEEEEEEvNS4_8identityESW_S16_vS17_EENS_8epilogue10collective18CollectiveEpilogueINS19_23Sm100TmaWarpSpecializedILi1ELi1ELi32ELb0ELb0EEEJSF_NS5_IJNSP_ISE_SB_EES1E_EEEaSG_aSG_NS19_6fusion15FusionCallbacksIS1D_NS1G_17LinearCombinationIaiaiLNS_15FloatRoundStyleE2EEESF_S1F_JEEENS4_5SM1004TMEM4LOAD26SM100_TMEM_LOAD_16dp32b32xESW_S16_NS4_39AutoVectorizingCopyWithAssumedAlignmentILi128EEENS4_14SM90_TMA_STOREES16_S1R_S1R_EEEvvEEEEvNT_6ParamsE) ;  /* 0xffffff7c02647950 */ /* 0x000fea0003c3ffff */
        .weak           $__internal_2_$__cuda_sm10x_tcgen05_guardrail_trap_unallocated_columns_being_dealloced
        .type           $__internal_2_$__cuda_sm10x_tcgen05_guardrail_trap_unallocated_columns_being_dealloced,@function
        .size           $__internal_2_$__cuda_sm10x_tcgen05_guardrail_trap_unallocated_columns_being_dealloced,(.L_x_198 - $__internal_2_$__cuda_sm10x_tcgen05_guardrail_trap_unallocated_columns_being_dealloced)
$__internal_2_$__cuda_sm10x_tcgen05_guardrail_trap_unallocated_columns_being_dealloced:
[----:B------:R-:W-:Y:S05]  /*8270*/  BPT.TRAP 0x1 ;  /* 0x000000040000795c */ /* 0x000fea0000300000 */
[----:B------:R-:W-:-:S04]  /*8280*/  HFMA2 R3, -RZ, RZ, 0, 0 ;  /* 0x00000000ff037431 */ /* 0x000fc800000001ff */
[----:B------:R-:W-:Y:S05]  /*8290*/  RET.REL.NODEC R2 `(_ZN7cutlass13device_kernelINS_4gemm6kernel13GemmUniversalIN4cute5tupleIJiiiiEEENS1_10collective13CollectiveMmaINS1_35MainloopSm100TmaUmmaWarpSpecializedILi27ELi2ELi4ENS5_IJNS4_1CILi1EEESB_SB_EEEEENS5_IJNSA_ILi64EEESE_SE_EEEaNS5_IJlSB_lEEEaSG_NS4_8TiledMMAINS4_8MMA_AtomIJNS4_15SM100_MMA_S8_SSIaaiLi64ELi64ELNS4_4UMMA5MajorE0ELSL_0ELNSK_8SaturateE0EEEEEENS4_6LayoutISC_NS5_IJNSA_ILi0EEESQ_SQ_EEEEENS5_IJNS4_10UnderscoreEST_ST_EEEEENS4_13SM90_TMA_LOADENS4_14ComposedLayoutINS4_7SwizzleILi2ELi4ELi3EEENS4_18smem_ptr_flag_bitsILi8EEENSP_INS5_IJNSA_ILi8EEESE_EEENS5_IJSE_SB_EEEEEEEvNS4_8identityESW_S16_vS17_EENS_8epilogue10collective18CollectiveEpilogueINS19_23Sm100TmaWarpSpecializedILi1ELi1ELi32ELb0ELb0EEEJSF_NS5_IJNSP_ISE_SB_EES1E_EEEaSG_aSG_NS19_6fusion15FusionCallbacksIS1D_NS1G_17LinearCombinationIaiaiLNS_15FloatRoundStyleE2EEESF_S1F_JEEENS4_5SM1004TMEM4LOAD26SM100_TMEM_LOAD_16dp32b32xESW_S16_NS4_39AutoVectorizingCopyWithAssumedAlignmentILi128EEENS4_14SM90_TMA_STOREES16_S1R_S1R_EEEvvEEEEvNT_6ParamsE) ;  /* 0xffffff7c02587950 */ /* 0x000fea0003c3ffff */
.L_x_197:
[----:B------:R-:W-:-:S00]  /*82a0*/  BRA `(.L_x_197) ;  /* 0xfffffffc00fc7947 */ /* 0x000fc0000383ffff */
[----:B------:R-:W-:-:S00]  /*82b0*/  NOP ;  /* 0x0000000000007918 */ /* 0x000fc00000000000 */
        /* <DEDUP_REMOVED lines=12> */
.L_x_198:


//--------------------- .nv.global.init           --------------------------
	.section	.nv.global.init,"aw",@progbits
.nv.global.init:
	.type		$str$27,@object
	.size		$str$27,($str$28 - $str$27)
$str$27:
        /*0000*/ 	.byte	0x28, 0x61, 0x64, 0x64, 0x72, 0x65, 0x73, 0x73, 0x20, 0x26, 0x20, 0x6d, 0x61, 0x73, 0x6b, 0x29
        /*0010*/ 	.byte	0x20, 0x3d, 0x3d, 0x20, 0x30, 0x00
	.type		$str$28,@object
	.size		$str$28,($str$26 - $str$28)
$str$28:
        /*0016*/ 	.byte	0x2f, 0x74, 0x6d, 0x70, 0x2f, 0x63, 0x75, 0x74, 0x6c, 0x61, 0x73, 0x73, 0x5f, 0x73, 0x77, 0x65
        /*0026*/ 	.byte	0x65, 0x70, 0x5f, 0x73, 0x72, 0x63, 0x2f, 0x69, 0x6e, 0x63, 0x6c, 0x75, 0x64, 0x65, 0x2f, 0x63
        /*0036*/ 	.byte	0x75, 0x74, 0x65, 0x2f, 0x70, 0x6f, 0x69, 0x6e, 0x74, 0x65, 0x72, 0x5f, 0x66, 0x6c, 0x61, 0x67
        /*0046*/ 	.byte	0x67, 0x65, 0x64, 0x2e, 0x68, 0x70, 0x70, 0x00
	.type		$str$26,@object
	.size		$str$26,($str$25 - $str$26)
$str$26:
        /*004e*/ 	.byte	0x2f, 0x74, 0x6d, 0x70, 0x2f, 0x63, 0x75, 0x74, 0x6c, 0x61, 0x73, 0x73, 0x5f, 0x73, 0x77, 0x65
        /*005e*/ 	.byte	0x65, 0x70, 0x5f, 0x73, 0x72, 0x63, 0x2f, 0x69, 0x6e, 0x63, 0x6c, 0x75, 0x64, 0x65, 0x2f, 0x63
        /*006e*/ 	.byte	0x75, 0x74, 0x65, 0x2f, 0x61, 0x74, 0x6f, 0x6d, 0x2f, 0x63, 0x6f, 0x70, 0x79, 0x5f, 0x74, 0x72
        /*007e*/ 	.byte	0x61, 0x69, 0x74, 0x73, 0x5f, 0x73, 0x6d, 0x31, 0x30, 0x30, 0x2e, 0x68, 0x70, 0x70, 0x00
	.type		$str$25,@object
	.size		$str$25,(__unnamed_1 - $str$25)
$str$25:
        /*008d*/ 	.byte	0x28, 0x28, 0x75, 0x69, 0x6e, 0x74, 0x33, 0x32, 0x5f, 0x74, 0x28, 0x74, 0x68, 0x72, 0x65, 0x61
        /*009d*/ 	.byte	0x64, 0x49, 0x64, 0x78, 0x2e, 0x78, 0x29, 0x20, 0x2f, 0x20, 0x33, 0x32, 0x29, 0x20, 0x25, 0x20
        /*00ad*/ 	.byte	0x34, 0x29, 0x20, 0x3d, 0x3d, 0x20, 0x28, 0x28, 0x28, 0x74, 0x6d, 0x65, 0x6d, 0x5f, 0x61, 0x64
        /*00bd*/ 	.byte	0x64, 0x72, 0x20, 0x3e, 0x3e, 0x20, 0x31, 0x36, 0x29, 0x20, 0x2f, 0x20, 0x33, 0x32, 0x29, 0x20
        /*00cd*/ 	.byte	0x25, 0x20, 0x34, 0x29, 0x00
	.type		__unnamed_1,@object
	.size		__unnamed_1,(__unnamed_2 - __unnamed_1)
__unnamed_1:
        /*00d2*/ 	.byte	0x61, 0x75, 0x74, 0x6f, 0x20, 0x63, 0x75, 0x74, 0x65, 0x3a, 0x3a, 0x61, 0x73, 0x5f, 0x70, 0x6f
        /* <DEDUP_REMOVED lines=24> */
        /*0262*/ 	.byte	0x00
	.type		__unnamed_2,@object
	.size		__unnamed_2,(.L_2 - __unnamed_2)
__unnamed_2:
        /* <DEDUP_REMOVED lines=41> */
.L_2:


//--------------------- .nv.shared._ZN7cutlass13device_kernelINS_4gemm6kernel13GemmUniversalIN4cute5tupleIJiiiiEEENS1_10collective13CollectiveMmaINS1_35MainloopSm100TmaUmmaWarpSpecializedILi27ELi2ELi4ENS5_IJNS4_1CILi1EEESB_SB_EEEEENS5_IJNSA_ILi64EEESE_SE_EEEaNS5_IJlSB_lEEEaSG_NS4_8TiledMMAINS4_8MMA_AtomIJNS4_15SM100_MMA_S8_SSIaaiLi64ELi64ELNS4_4UMMA5MajorE0ELSL_0ELNSK_8SaturateE0EEEEEENS4_6LayoutISC_NS5_IJNSA_ILi0EEESQ_SQ_EEEEENS5_IJNS4_10UnderscoreEST_ST_EEEEENS4_13SM90_TMA_LOADENS4_14ComposedLayoutINS4_7SwizzleILi2ELi4ELi3EEENS4_18smem_ptr_flag_bitsILi8EEENSP_INS5_IJNSA_ILi8EEESE_EEENS5_IJSE_SB_EEEEEEEvNS4_8identityESW_S16_vS17_EENS_8epilogue10collective18CollectiveEpilogueINS19_23Sm100TmaWarpSpecializedILi1ELi1ELi32ELb0ELb0EEEJSF_NS5_IJNSP_ISE_SB_EES1E_EEEaSG_aSG_NS19_6fusion15FusionCallbacksIS1D_NS1G_17LinearCombinationIaiaiLNS_15FloatRoundStyleE2EEESF_S1F_JEEENS4_5SM1004TMEM4LOAD26SM100_TMEM_LOAD_16dp32b32xESW_S16_NS4_39AutoVectorizingCopyWithAssumedAlignmentILi128EEENS4_14SM90_TMA_STOREES16_S1R_S1R_EEEvvEEEEvNT_6ParamsE --------------------------
	.section	.nv.shared._ZN7cutlass13device_kernelINS_4gemm6kernel13GemmUniversalIN4cute5tupleIJiiiiEEENS1_10collective13CollectiveMmaINS1_35MainloopSm100TmaUmmaWarpSpecializedILi27ELi2ELi4ENS5_IJNS4_1CILi1EEESB_SB_EEEEENS5_IJNSA_ILi64EEESE_SE_EEEaNS5_IJlSB_lEEEaSG_NS4_8TiledMMAINS4_8MMA_AtomIJNS4_15SM100_MMA_S8_SSIaaiLi64ELi64ELNS4_4UMMA5MajorE0ELSL_0ELNSK_8SaturateE0EEEEEENS4_6LayoutISC_NS5_IJNSA_ILi0EEESQ_SQ_EEEEENS5_IJNS4_10UnderscoreEST_ST_EEEEENS4_13SM90_TMA_LOADENS4_14ComposedLayoutINS4_7SwizzleILi2ELi4ELi3EEENS4_18smem_ptr_flag_bitsILi8EEENSP_INS5_IJNSA_ILi8EEESE_EEENS5_IJSE_SB_EEEEEEEvNS4_8identityESW_S16_vS17_EENS_8epilogue10collective18CollectiveEpilogueINS19_23Sm100TmaWarpSpecializedILi1ELi1ELi32ELb0ELb0EEEJSF_NS5_IJNSP_ISE_SB_EES1E_EEEaSG_aSG_NS19_6fusion15FusionCallbacksIS1D_NS1G_17LinearCombinationIaiaiLNS_15FloatRoundStyleE2EEESF_S1F_JEEENS4_5SM1004TMEM4LOAD26SM100_TMEM_LOAD_16dp32b32xESW_S16_NS4_39AutoVectorizingCopyWithAssumedAlignmentILi128EEENS4_14SM90_TMA_STOREES16_S1R_S1R_EEEvvEEEEvNT_6ParamsE,"aw",@nobits
	.sectionflags	@""
	.align	16
	.zero		1024


//--------------------- .nv.shared.reserved.0     --------------------------
	.section	.nv.shared.reserved.0,"aw",@nobits
	.weak		__nv_reservedSMEM_offset_0_alias
	.size		__nv_reservedSMEM_offset_0_alias, 0, 64
	.other		__nv_reservedSMEM_offset_0_alias,@"STO_CUDA_RESERVED_SHARED STV_DEFAULT"
__nv_reservedSMEM_offset_0_alias:
	.zero		0
.nv.shared.reserved.0:
	.zero		64
	.weak		__nv_reservedSMEM_tcgen05_partition
	.type		__nv_reservedSMEM_tcgen05_partition,@object
	.size		__nv_reservedSMEM_tcgen05_partition,(.L_0 - __nv_reservedSMEM_tcgen05_partition)
__nv_reservedSMEM_tcgen05_partition:
	.zero		32
.L_0:


//--------------------- .nv.global                --------------------------
	.section	.nv.global,"aw",@nobits
.nv.global:
	.type		_ZN40_INTERNAL_66fe73ea_4_k_cu_2f3389bd_403264cute1_E,@object
	.size		_ZN40_INTERNAL_66fe73ea_4_k_cu_2f3389bd_403264cute1_E,(_ZN40_INTERNAL_66fe73ea_4_k_cu_2f3389bd_403264cuda3std3__45__cpo6cbeginE - _ZN40_INTERNAL_66fe73ea_4_k_cu_2f3389bd_403264cute1_E)
_ZN40_INTERNAL_66fe73ea_4_k_cu_2f3389bd_403264cute1_E:
	.zero		1
	.type		_ZN40_INTERNAL_66fe73ea_4_k_cu_2f3389bd_403264cuda3std3__45__cpo6cbeginE,@object
	.size		_ZN40_INTERNAL_66fe73ea_4_k_cu_2f3389bd_403264cuda3std3__45__cpo6cbeginE,(_ZN40_INTERNAL_66fe73ea_4_k_cu_2f3389bd_403264cuda3std3__48in_placeE - _ZN40_INTERNAL_66fe73ea_4_k_cu_2f3389bd_403264cuda3std3__45__cpo6cbeginE)
_ZN40_INTERNAL_66fe73ea_4_k_cu_2f3389bd_403264cuda3std3__45__cpo6cbeginE:
	.zero		1
	.type		_ZN40_INTERNAL_66fe73ea_4_k_cu_2f3389bd_403264cuda3std3__48in_placeE,@object
	.size		_ZN40_INTERNAL_66fe73ea_4_k_cu_2f3389bd_403264cuda3std3__48in_placeE,(_ZN40_INTERNAL_66fe73ea_4_k_cu_2f3389bd_403264cuda3std6ranges3__45__cpo9iter_moveE - _ZN40_INTERNAL_66fe73ea_4_k_cu_2f3389bd_403264cuda3std3__48in_placeE)
_ZN40_INTERNAL_66fe73ea_4_k_cu_2f3389bd_403264cuda3std3__48in_placeE:
	.zero		1
	.type		_ZN40_INTERNAL_66fe73ea_4_k_cu_2f3389bd_403264cuda3std6ranges3__45__cpo9iter_moveE,@object
	.size		_ZN40_INTERNAL_66fe73ea_4_k_cu_2f3389bd_403264cuda3std6ranges3__45__cpo9iter_moveE,(_ZN40_INTERNAL_66fe73ea_4_k_cu_2f3389bd_403264cuda3std3__45__cpo5beginE - _ZN40_INTERNAL_66fe73ea_4_k_cu_2f3389bd_403264cuda3std6ranges3__45__cpo9iter_moveE)
_ZN40_INTERNAL_66fe73ea_4_k_cu_2f3389bd_403264cuda3std6ranges3__45__cpo9iter_moveE:
	.zero		1
	.type		_ZN40_INTERNAL_66fe73ea_4_k_cu_2f3389bd_403264cuda3std3__45__cpo5beginE,@object
	.size		_ZN40_INTERNAL_66fe73ea_4_k_cu_2f3389bd_403264cuda3std3__45__cpo5beginE,(_ZN40_INTERNAL_66fe73ea_4_k_cu_2f3389bd_403264cuda3std3__442_GLOBAL__N__66fe73ea_4_k_cu_2f3389bd_403266ignoreE - _ZN40_INTERNAL_66fe73ea_4_k_cu_2f3389bd_403264cuda3std3__45__cpo5beginE)
_ZN40_INTERNAL_66fe73ea_4_k_cu_2f3389bd_403264cuda3std3__45__cpo5beginE:
	.zero		1
	.type		_ZN40_INTERNAL_66fe73ea_4_k_cu_2f3389bd_403264cuda3std3__442_GLOBAL__N__66fe73ea_4_k_cu_2f3389bd_403266ignoreE,@object
	.size		_ZN40_INTERNAL_66fe73ea_4_k_cu_2f3389bd_403264cuda3std3__442_GLOBAL__N__66fe73ea_4_k_cu_2f3389bd_403266ignoreE,(_ZN40_INTERNAL_66fe73ea_4_k_cu_2f3389bd_403264cute7productE - _ZN40_INTERNAL_66fe73ea_4_k_cu_2f3389bd_403264cuda3std3__442_GLOBAL__N__66fe73ea_4_k_cu_2f3389bd_403266ignoreE)
_ZN40_INTERNAL_66fe73ea_4_k_cu_2f3389bd_403264cuda3std3__442_GLOBAL__N__66fe73ea_4_k_cu_2f3389bd_403266ignoreE:
	.zero		1
	.type		_ZN40_INTERNAL_66fe73ea_4_k_cu_2f3389bd_403264cute7productE,@object
	.size		_ZN40_INTERNAL_66fe73ea_4_k_cu_2f3389bd_403264cute7productE,(_ZN40_INTERNAL_66fe73ea_4_k_cu_2f3389bd_403264cuda3std3__45__cpo3endE - _ZN40_INTERNAL_66fe73ea_4_k_cu_2f3389bd_403264cute7productE)
_ZN40_INTERNAL_66fe73ea_4_k_cu_2f3389bd_403264cute7productE:
	.zero		1
	.type		_ZN40_INTERNAL_66fe73ea_4_k_cu_2f3389bd_403264cuda3std3__45__cpo3endE,@object
	.size		_ZN40_INTERNAL_66fe73ea_4_k_cu_2f3389bd_403264cuda3std3__45__cpo3endE,(_ZN40_INTERNAL_66fe73ea_4_k_cu_2f3389bd_403264cuda3std3__419piecewise_constructE - _ZN40_INTERNAL_66fe73ea_4_k_cu_2f3389bd_403264cuda3std3__45__cpo3endE)
_ZN40_INTERNAL_66fe73ea_4_k_cu_2f3389bd_403264cuda3std3__45__cpo3endE:
	.zero		1
	.type		_ZN40_INTERNAL_66fe73ea_4_k_cu_2f3389bd_403264cuda3std3__419piecewise_constructE,@object
	.size		_ZN40_INTERNAL_66fe73ea_4_k_cu_2f3389bd_403264cuda3std3__419piecewise_constructE,(_ZN40_INTERNAL_66fe73ea_4_k_cu_2f3389bd_403264cuda3std3__45__cpo4cendE - _ZN40_INTERNAL_66fe73ea_4_k_cu_2f3389bd_403264cuda3std3__419piecewise_constructE)
_ZN40_INTERNAL_66fe73ea_4_k_cu_2f3389bd_403264cuda3std3__419piecewise_constructE:
	.zero		1
	.type		_ZN40_INTERNAL_66fe73ea_4_k_cu_2f3389bd_403264cuda3std3__45__cpo4cendE,@object
	.size		_ZN40_INTERNAL_66fe73ea_4_k_cu_2f3389bd_403264cuda3std3__45__cpo4cendE,(_ZN40_INTERNAL_66fe73ea_4_k_cu_2f3389bd_403264cuda3std6ranges3__45__cpo4swapE - _ZN40_INTERNAL_66fe73ea_4_k_cu_2f3389bd_403264cuda3std3__45__cpo4cendE)
_ZN40_INTERNAL_66fe73ea_4_k_cu_2f3389bd_403264cuda3std3__45__cpo4cendE:
	.zero		1
	.type		_ZN40_INTERNAL_66fe73ea_4_k_cu_2f3389bd_403264cuda3std6ranges3__45__cpo4swapE,@object
	.size		_ZN40_INTERNAL_66fe73ea_4_k_cu_2f3389bd_403264cuda3std6ranges3__45__cpo4swapE,(.L_10 - _ZN40_INTERNAL_66fe73ea_4_k_cu_2f3389bd_403264cuda3std6ranges3__45__cpo4swapE)
_ZN40_INTERNAL_66fe73ea_4_k_cu_2f3389bd_403264cuda3std6ranges3__45__cpo4swapE:
	.zero		1
.L_10:


//--------------------- .nv.constant0._ZN7cutlass13device_kernelINS_4gemm6kernel13GemmUniversalIN4cute5tupleIJiiiiEEENS1_10collective13CollectiveMmaINS1_35MainloopSm100TmaUmmaWarpSpecializedILi27ELi2ELi4ENS5_IJNS4_1CILi1EEESB_SB_EEEEENS5_IJNSA_ILi64EEESE_SE_EEEaNS5_IJlSB_lEEEaSG_NS4_8TiledMMAINS4_8MMA_AtomIJNS4_15SM100_MMA_S8_SSIaaiLi64ELi64ELNS4_4UMMA5MajorE0ELSL_0ELNSK_8SaturateE0EEEEEENS4_6LayoutISC_NS5_IJNSA_ILi0EEESQ_SQ_EEEEENS5_IJNS4_10UnderscoreEST_ST_EEEEENS4_13SM90_TMA_LOADENS4_14ComposedLayoutINS4_7SwizzleILi2ELi4ELi3EEENS4_18smem_ptr_flag_bitsILi8EEENSP_INS5_IJNSA_ILi8EEESE_EEENS5_IJSE_SB_EEEEEEEvNS4_8identityESW_S16_vS17_EENS_8epilogue10collective18CollectiveEpilogueINS19_23Sm100TmaWarpSpecializedILi1ELi1ELi32ELb0ELb0EEEJSF_NS5_IJNSP_ISE_SB_EES1E_EEEaSG_aSG_NS19_6fusion15FusionCallbacksIS1D_NS1G_17LinearCombinationIaiaiLNS_15FloatRoundStyleE2EEESF_S1F_JEEENS4_5SM1004TMEM4LOAD26SM100_TMEM_LOAD_16dp32b32xESW_S16_NS4_39AutoVectorizingCopyWithAssumedAlignmentILi128EEENS4_14SM90_TMA_STOREES16_S1R_S1R_EEEvvEEEEvNT_6ParamsE --------------------------
	.section	.nv.constant0._ZN7cutlass13device_kernelINS_4gemm6kernel13GemmUniversalIN4cute5tupleIJiiiiEEENS1_10collective13CollectiveMmaINS1_35MainloopSm100TmaUmmaWarpSpecializedILi27ELi2ELi4ENS5_IJNS4_1CILi1EEESB_SB_EEEEENS5_IJNSA_ILi64EEESE_SE_EEEaNS5_IJlSB_lEEEaSG_NS4_8TiledMMAINS4_8MMA_AtomIJNS4_15SM100_MMA_S8_SSIaaiLi64ELi64ELNS4_4UMMA5MajorE0ELSL_0ELNSK_8SaturateE0EEEEEENS4_6LayoutISC_NS5_IJNSA_ILi0EEESQ_SQ_EEEEENS5_IJNS4_10UnderscoreEST_ST_EEEEENS4_13SM90_TMA_LOADENS4_14ComposedLayoutINS4_7SwizzleILi2ELi4ELi3EEENS4_18smem_ptr_flag_bitsILi8EEENSP_INS5_IJNSA_ILi8EEESE_EEENS5_IJSE_SB_EEEEEEEvNS4_8identityESW_S16_vS17_EENS_8epilogue10collective18CollectiveEpilogueINS19_23Sm100TmaWarpSpecializedILi1ELi1ELi32ELb0ELb0EEEJSF_NS5_IJNSP_ISE_SB_EES1E_EEEaSG_aSG_NS19_6fusion15FusionCallbacksIS1D_NS1G_17LinearCombinationIaiaiLNS_15FloatRoundStyleE2EEESF_S1F_JEEENS4_5SM1004TMEM4LOAD26SM100_TMEM_LOAD_16dp32b32xESW_S16_NS4_39AutoVectorizingCopyWithAssumedAlignmentILi128EEENS4_14SM90_TMA_STOREES16_S1R_S1R_EEEvvEEEEvNT_6ParamsE,"a",@progbits
	.sectionflags	@""
	.align	4
.nv.constant0._ZN7cutlass13device_kernelINS_4gemm6kernel13GemmUniversalIN4cute5tupleIJiiiiEEENS1_10collective13CollectiveMmaINS1_35MainloopSm100TmaUmmaWarpSpecializedILi27ELi2ELi4ENS5_IJNS4_1CILi1EEESB_SB_EEEEENS5_IJNSA_ILi64EEESE_SE_EEEaNS5_IJlSB_lEEEaSG_NS4_8TiledMMAINS4_8MMA_AtomIJNS4_15SM100_MMA_S8_SSIaaiLi64ELi64ELNS4_4UMMA5MajorE0ELSL_0ELNSK_8SaturateE0EEEEEENS4_6LayoutISC_NS5_IJNSA_ILi0EEESQ_SQ_EEEEENS5_IJNS4_10UnderscoreEST_ST_EEEEENS4_13SM90_TMA_LOADENS4_14ComposedLayoutINS4_7SwizzleILi2ELi4ELi3EEENS4_18smem_ptr_flag_bitsILi8EEENSP_INS5_IJNSA_ILi8EEESE_EEENS5_IJSE_SB_EEEEEEEvNS4_8identityESW_S16_vS17_EENS_8epilogue10collective18CollectiveEpilogueINS19_23Sm100TmaWarpSpecializedILi1ELi1ELi32ELb0ELb0EEEJSF_NS5_IJNSP_ISE_SB_EES1E_EEEaSG_aSG_NS19_6fusion15FusionCallbacksIS1D_NS1G_17LinearCombinationIaiaiLNS_15FloatRoundStyleE2EEESF_S1F_JEEENS4_5SM1004TMEM4LOAD26SM100_TMEM_LOAD_16dp32b32xESW_S16_NS4_39AutoVectorizingCopyWithAssumedAlignmentILi128EEENS4_14SM90_TMA_STOREES16_S1R_S1R_EEEvvEEEEvNT_6ParamsE:
	.zero		2944


//--------------------- SYMBOLS --------------------------

	.type		.nv.reservedSmem.offset0,@object
	.size		.nv.reservedSmem.offset0,0x4
	.type		.nv.reservedSmem.cap,@object
	.size		.nv.reservedSmem.cap,0x4
	.type		__assertfail,@function
